def attn_fwd(
    Q,
    K,
    V,
    Out,
    Lse,
    sm_scale,
    stride_qz,
    stride_qh,
    stride_qm,
    stride_qk,
    stride_kz,
    stride_kh,
    stride_kn,
    stride_kk,
    stride_vz,
    stride_vh,
    stride_vn,
    stride_vk,
    stride_oz,
    stride_oh,
    stride_om,
    stride_ok,
    seqlen_q,
    seqlen_k,
    BLOCK_M: tl.constexpr,
    BLOCK_N: tl.constexpr,
    HEAD_DIM: tl.constexpr,
    CAUSAL: tl.constexpr,
):
    start_m = tl.program_id(0)
    off_hz = tl.program_id(1)
    q_off = off_hz * stride_qh
    k_off = off_hz * stride_kh
    v_off = off_hz * stride_vh
    offs_m = start_m * BLOCK_M + tl.arange(0, BLOCK_M)
    offs_d = tl.arange(0, HEAD_DIM)
    offs_n = tl.arange(0, BLOCK_N)
    q_ptrs = Q + q_off + offs_m[:, None] * stride_qm + offs_d[None, :] * stride_qk
    k_ptrs = K + k_off + offs_d[:, None] * stride_kk + offs_n[None, :] * stride_kn
    v_ptrs = V + v_off + offs_n[:, None] * stride_vn + offs_d[None, :] * stride_vk
    m_i = tl.full([BLOCK_M], float("-inf"), dtype=tl.float32)
    l_i = tl.zeros([BLOCK_M], dtype=tl.float32) + 1.0
    acc = tl.zeros([BLOCK_M, HEAD_DIM], dtype=tl.float32)
    q = tl.load(q_ptrs)
    acc, l_i, m_i = _attn_fwd_inner(
        acc,
        l_i,
        m_i,
        q,
        k_ptrs,
        v_ptrs,
        sm_scale,
        stride_kn,
        stride_vn,
        start_m,
        seqlen_k,
        BLOCK_M,
        BLOCK_N,
        HEAD_DIM,
        CAUSAL,
    )
    acc = acc / l_i[:, None]
    lse = m_i + tl.math.log2(l_i) / 1.4426950408889634
    o_ptrs = (
        Out
        + off_hz * stride_oh
        + offs_m[:, None] * stride_om
        + offs_d[None, :] * stride_ok
    )
    tl.store(o_ptrs, acc.to(Out.dtype.element_ty))
    tl.store(Lse + off_hz * seqlen_q + offs_m, lse)

# config = {"BLOCK_M": 32, "BLOCK_N": 128, "HEAD_DIM": 32, "arch": "sm_100", "causal": false, "dtype": "fp8e4m3", "num_stages": 2, "num_warps": 4}
# arch = sm_100


// ===== COMPILED SASS (sm_100a) =====

	.target	sm_100a

	.elftype	@"ET_EXEC"


//--------------------- .note.nv.tkinfo           --------------------------
	.section	.note.nv.tkinfo,"",@"SHT_NOTE"
	.sectionflags	@"SHF_NOTE_NV_TKINFO"
	.tkinfo
        /*0018*/ 	.word	0x00000081
        /*0030*/ 	.string	""
        /*0030*/ 	.string	"ptxas-blackwell"
        /*0030*/ 	.string	"Cuda compilation tools, release 12.9, V12.9.86"
        /*0030*/ 	.string	"Build cuda_12.9.r12.9/compiler.36037853_0"
        /*0030*/ 	.string	"-v  -suppress-debug-info  -lineinfo  -arch sm_100a "



//--------------------- .note.nv.cuver            --------------------------
	.section	.note.nv.cuver,"",@"SHT_NOTE"
	.sectionflags	@"SHF_NOTE_NV_CUVER"
        /*0018*/ 	.short	0x0001
        /*001a*/ 	.short	0x0064
        /*001c*/ 	.short	0x0001
        /*001e*/ 	.short	0x0000
        /*0020*/ 	.short	0x0001
        /*0022*/ 	.short	0x0000


//--------------------- .nv.info                  --------------------------
	.section	.nv.info,"",@"SHT_CUDA_INFO"
	.align	4


	//----- nvinfo : EIATTR_REGCOUNT
	.align		4
        /*0000*/ 	.byte	0x04, 0x2f
        /*0002*/ 	.short	(.L_2 - .L_1)
	.align		4
.L_1:
        /*0004*/ 	.word	index@(attn_fwd)
        /*0008*/ 	.word	0x000000ff


	//----- nvinfo : EIATTR_FRAME_SIZE
	.align		4
.L_2:
        /*000c*/ 	.byte	0x04, 0x11
        /*000e*/ 	.short	(.L_4 - .L_3)
	.align		4
.L_3:
        /*0010*/ 	.word	index@(attn_fwd)
        /*0014*/ 	.word	0x00000008


	//----- nvinfo : EIATTR_MIN_STACK_SIZE
	.align		4
.L_4:
        /*0018*/ 	.byte	0x04, 0x12
        /*001a*/ 	.short	(.L_6 - .L_5)
	.align		4
.L_5:
        /*001c*/ 	.word	index@(attn_fwd)
        /*0020*/ 	.word	0x00000008
.L_6:


//--------------------- .nv.info.attn_fwd         --------------------------
	.section	.nv.info.attn_fwd,"",@"SHT_CUDA_INFO"
	.sectionflags	@""
	.align	4


	//----- nvinfo : EIATTR_CUDA_API_VERSION
	.align		4
        /*0000*/ 	.byte	0x04, 0x37
        /*0002*/ 	.short	(.L_8 - .L_7)
.L_7:
        /*0004*/ 	.word	0x00000081


	//----- nvinfo : EIATTR_KPARAM_INFO
	.align		4
.L_8:
        /*0008*/ 	.byte	0x04, 0x17
        /*000a*/ 	.short	(.L_10 - .L_9)
.L_9:
        /*000c*/ 	.word	0x00000000
        /*0010*/ 	.short	0x0019
        /*0012*/ 	.short	0x0080
        /*0014*/ 	.byte	0x00, 0xf4, 0x21, 0x00


	//----- nvinfo : EIATTR_KPARAM_INFO
	.align		4
.L_10:
        /*0018*/ 	.byte	0x04, 0x17
        /*001a*/ 	.short	(.L_12 - .L_11)
.L_11:
        /*001c*/ 	.word	0x00000000
        /*0020*/ 	.short	0x0018
        /*0022*/ 	.short	0x0078
        /*0024*/ 	.byte	0x00, 0xf4, 0x21, 0x00


	//----- nvinfo : EIATTR_KPARAM_INFO
	.align		4
.L_12:
        /*0028*/ 	.byte	0x04, 0x17
        /*002a*/ 	.short	(.L_14 - .L_13)
.L_13:
        /*002c*/ 	.word	0x00000000
        /*0030*/ 	.short	0x0017
        /*0032*/ 	.short	0x0070
        /*0034*/ 	.byte	0x00, 0xf0, 0x11, 0x00


	//----- nvinfo : EIATTR_KPARAM_INFO
	.align		4
.L_14:
        /*0038*/ 	.byte	0x04, 0x17
        /*003a*/ 	.short	(.L_16 - .L_15)
.L_15:
        /*003c*/ 	.word	0x00000000
        /*0040*/ 	.short	0x0016
        /*0042*/ 	.short	0x006c
        /*0044*/ 	.byte	0x00, 0xf0, 0x11, 0x00


	//----- nvinfo : EIATTR_KPARAM_INFO
	.align		4
.L_16:
        /*0048*/ 	.byte	0x04, 0x17
        /*004a*/ 	.short	(.L_18 - .L_17)
.L_17:
        /*004c*/ 	.word	0x00000000
        /*0050*/ 	.short	0x0015
        /*0052*/ 	.short	0x0068
        /*0054*/ 	.byte	0x00, 0xf0, 0x11, 0x00


	//----- nvinfo : EIATTR_KPARAM_INFO
	.align		4
.L_18:
        /*0058*/ 	.byte	0x04, 0x17
        /*005a*/ 	.short	(.L_20 - .L_19)
.L_19:
        /*005c*/ 	.word	0x00000000
        /*0060*/ 	.short	0x0014
        /*0062*/ 	.short	0x0064
        /*0064*/ 	.byte	0x00, 0xf0, 0x11, 0x00


	//----- nvinfo : EIATTR_KPARAM_INFO
	.align		4
.L_20:
        /*0068*/ 	.byte	0x04, 0x17
        /*006a*/ 	.short	(.L_22 - .L_21)
.L_21:
        /*006c*/ 	.word	0x00000000
        /*0070*/ 	.short	0x0013
        /*0072*/ 	.short	0x0060
        /*0074*/ 	.byte	0x00, 0xf0, 0x11, 0x00


	//----- nvinfo : EIATTR_KPARAM_INFO
	.align		4
.L_22:
        /*0078*/ 	.byte	0x04, 0x17
        /*007a*/ 	.short	(.L_24 - .L_23)
.L_23:
        /*007c*/ 	.word	0x00000000
        /*0080*/ 	.short	0x0012
        /*0082*/ 	.short	0x005c
        /*0084*/ 	.byte	0x00, 0xf0, 0x11, 0x00


	//----- nvinfo : EIATTR_KPARAM_INFO
	.align		4
.L_24:
        /*0088*/ 	.byte	0x04, 0x17
        /*008a*/ 	.short	(.L_26 - .L_25)
.L_25:
        /*008c*/ 	.word	0x00000000
        /*0090*/ 	.short	0x0011
        /*0092*/ 	.short	0x0058
        /*0094*/ 	.byte	0x00, 0xf0, 0x11, 0x00


	//----- nvinfo : EIATTR_KPARAM_INFO
	.align		4
.L_26:
        /*0098*/ 	.byte	0x04, 0x17
        /*009a*/ 	.short	(.L_28 - .L_27)
.L_27:
        /*009c*/ 	.word	0x00000000
        /*00a0*/ 	.short	0x0010
        /*00a2*/ 	.short	0x0054
        /*00a4*/ 	.byte	0x00, 0xf0, 0x11, 0x00


	//----- nvinfo : EIATTR_KPARAM_INFO
	.align		4
.L_28:
        /*00a8*/ 	.byte	0x04, 0x17
        /*00aa*/ 	.short	(.L_30 - .L_29)
.L_29:
        /*00ac*/ 	.word	0x00000000
        /*00b0*/ 	.short	0x000f
        /*00b2*/ 	.short	0x0050
        /*00b4*/ 	.byte	0x00, 0xf0, 0x11, 0x00


	//----- nvinfo : EIATTR_KPARAM_INFO
	.align		4
.L_30:
        /*00b8*/ 	.byte	0x04, 0x17
        /*00ba*/ 	.short	(.L_32 - .L_31)
.L_31:
        /*00bc*/ 	.word	0x00000000
        /*00c0*/ 	.short	0x000e
        /*00c2*/ 	.short	0x004c
        /*00c4*/ 	.byte	0x00, 0xf0, 0x11, 0x00


	//----- nvinfo : EIATTR_KPARAM_INFO
	.align		4
.L_32:
        /*00c8*/ 	.byte	0x04, 0x17
        /*00ca*/ 	.short	(.L_34 - .L_33)
.L_33:
        /*00cc*/ 	.word	0x00000000
        /*00d0*/ 	.short	0x000d
        /*00d2*/ 	.short	0x0048
        /*00d4*/ 	.byte	0x00, 0xf0, 0x11, 0x00


	//----- nvinfo : EIATTR_KPARAM_INFO
	.align		4
.L_34:
        /*00d8*/ 	.byte	0x04, 0x17
        /*00da*/ 	.short	(.L_36 - .L_35)
.L_35:
        /*00dc*/ 	.word	0x00000000
        /*00e0*/ 	.short	0x000c
        /*00e2*/ 	.short	0x0044
        /*00e4*/ 	.byte	0x00, 0xf0, 0x11, 0x00


	//----- nvinfo : EIATTR_KPARAM_INFO
	.align		4
.L_36:
        /*00e8*/ 	.byte	0x04, 0x17
        /*00ea*/ 	.short	(.L_38 - .L_37)
.L_37:
        /*00ec*/ 	.word	0x00000000
        /*00f0*/ 	.short	0x000b
        /*00f2*/ 	.short	0x0040
        /*00f4*/ 	.byte	0x00, 0xf0, 0x11, 0x00


	//----- nvinfo : EIATTR_KPARAM_INFO
	.align		4
.L_38:
        /*00f8*/ 	.byte	0x04, 0x17
        /*00fa*/ 	.short	(.L_40 - .L_39)
.L_39:
        /*00fc*/ 	.word	0x00000000
        /*0100*/ 	.short	0x000a
        /*0102*/ 	.short	0x003c
        /*0104*/ 	.byte	0x00, 0xf0, 0x11, 0x00


	//----- nvinfo : EIATTR_KPARAM_INFO
	.align		4
.L_40:
        /*0108*/ 	.byte	0x04, 0x17
        /*010a*/ 	.short	(.L_42 - .L_41)
.L_41:
        /*010c*/ 	.word	0x00000000
        /*0110*/ 	.short	0x0009
        /*0112*/ 	.short	0x0038
        /*0114*/ 	.byte	0x00, 0xf0, 0x11, 0x00


	//----- nvinfo : EIATTR_KPARAM_INFO
	.align		4
.L_42:
        /*0118*/ 	.byte	0x04, 0x17
        /*011a*/ 	.short	(.L_44 - .L_43)
.L_43:
        /*011c*/ 	.word	0x00000000
        /*0120*/ 	.short	0x0008
        /*0122*/ 	.short	0x0034
        /*0124*/ 	.byte	0x00, 0xf0, 0x11, 0x00


	//----- nvinfo : EIATTR_KPARAM_INFO
	.align		4
.L_44:
        /*0128*/ 	.byte	0x04, 0x17
        /*012a*/ 	.short	(.L_46 - .L_45)
.L_45:
        /*012c*/ 	.word	0x00000000
        /*0130*/ 	.short	0x0007
        /*0132*/ 	.short	0x0030
        /*0134*/ 	.byte	0x00, 0xf0, 0x11, 0x00


	//----- nvinfo : EIATTR_KPARAM_INFO
	.align		4
.L_46:
        /*0138*/ 	.byte	0x04, 0x17
        /*013a*/ 	.short	(.L_48 - .L_47)
.L_47:
        /*013c*/ 	.word	0x00000000
        /*0140*/ 	.short	0x0006
        /*0142*/ 	.short	0x002c
        /*0144*/ 	.byte	0x00, 0xf0, 0x11, 0x00


	//----- nvinfo : EIATTR_KPARAM_INFO
	.align		4
.L_48:
        /*0148*/ 	.byte	0x04, 0x17
        /*014a*/ 	.short	(.L_50 - .L_49)
.L_49:
        /*014c*/ 	.word	0x00000000
        /*0150*/ 	.short	0x0005
        /*0152*/ 	.short	0x0028
        /*0154*/ 	.byte	0x00, 0xf0, 0x11, 0x00


	//----- nvinfo : EIATTR_KPARAM_INFO
	.align		4
.L_50:
        /*0158*/ 	.byte	0x04, 0x17
        /*015a*/ 	.short	(.L_52 - .L_51)
.L_51:
        /*015c*/ 	.word	0x00000000
        /*0160*/ 	.short	0x0004
        /*0162*/ 	.short	0x0020
        /*0164*/ 	.byte	0x00, 0xf4, 0x21, 0x00


	//----- nvinfo : EIATTR_KPARAM_INFO
	.align		4
.L_52:
        /*0168*/ 	.byte	0x04, 0x17
        /*016a*/ 	.short	(.L_54 - .L_53)
.L_53:
        /*016c*/ 	.word	0x00000000
        /*0170*/ 	.short	0x0003
        /*0172*/ 	.short	0x0018
        /*0174*/ 	.byte	0x00, 0xf4, 0x21, 0x00


	//----- nvinfo : EIATTR_KPARAM_INFO
	.align		4
.L_54:
        /*0178*/ 	.byte	0x04, 0x17
        /*017a*/ 	.short	(.L_56 - .L_55)
.L_55:
        /*017c*/ 	.word	0x00000000
        /*0180*/ 	.short	0x0002
        /*0182*/ 	.short	0x0010
        /*0184*/ 	.byte	0x00, 0xf4, 0x21, 0x00


	//----- nvinfo : EIATTR_KPARAM_INFO
	.align		4
.L_56:
        /*0188*/ 	.byte	0x04, 0x17
        /*018a*/ 	.short	(.L_58 - .L_57)
.L_57:
        /*018c*/ 	.word	0x00000000
        /*0190*/ 	.short	0x0001
        /*0192*/ 	.short	0x0008
        /*0194*/ 	.byte	0x00, 0xf4, 0x21, 0x00


	//----- nvinfo : EIATTR_KPARAM_INFO
	.align		4
.L_58:
        /*0198*/ 	.byte	0x04, 0x17
        /*019a*/ 	.short	(.L_60 - .L_59)
.L_59:
        /*019c*/ 	.word	0x00000000
        /*01a0*/ 	.short	0x0000
        /*01a2*/ 	.short	0x0000
        /*01a4*/ 	.byte	0x00, 0xf4, 0x21, 0x00


	//----- nvinfo : EIATTR_SPARSE_MMA_MASK
	.align		4
.L_60:
        /*01a8*/ 	.byte	0x03, 0x50
        /*01aa*/ 	.short	0x0000


	//----- nvinfo : EIATTR_MAXREG_COUNT
	.align		4
        /*01ac*/ 	.byte	0x03, 0x1b
        /*01ae*/ 	.short	0x00ff


	//----- nvinfo : EIATTR_NUM_BARRIERS
	.align		4
        /*01b0*/ 	.byte	0x02, 0x4c
        /*01b2*/ 	.byte	0x01
	.zero		1


	//----- nvinfo : EIATTR_ANNOTATIONS
	.align		4
        /*01b4*/ 	.byte	0x04, 0x55
        /*01b6*/ 	.short	(.L_62 - .L_61)


	//   ....[0]....
.L_61:
        /*01b8*/ 	.word	0x00000001
        /*01bc*/ 	.byte	0x90, 0x11, 0x00, 0x00, 0x01, 0x00, 0x00, 0x00, 0xf0, 0x11, 0x00, 0x00, 0x01, 0x00, 0x00, 0x00
        /*01cc*/ 	.byte	0x70, 0x14, 0x00, 0x00, 0x01, 0x00, 0x00, 0x00, 0xf0, 0x28, 0x00, 0x00


	//----- nvinfo : EIATTR_COOP_GROUP_MASK_REGIDS
	.align		4
.L_62:
        /*01d8*/ 	.byte	0x04, 0x29
        /*01da*/ 	.short	(.L_64 - .L_63)


	//   ....[0]....
.L_63:
        /*01dc*/ 	.word	0xffffffff


	//   ....[1]....
        /*01e0*/ 	.word	0xffffffff


	//   ....[2]....
        /*01e4*/ 	.word	0xffffffff


	//   ....[3]....
        /*01e8*/ 	.word	0xffffffff


	//   ....[4]....
        /*01ec*/ 	.word	0xffffffff


	//   ....[5]....
        /*01f0*/ 	.word	0xffffffff


	//   ....[6]....
        /*01f4*/ 	.word	0xffffffff


	//   ....[7]....
        /*01f8*/ 	.word	0xffffffff


	//   ....[8]....
        /*01fc*/ 	.word	0xffffffff


	//   ....[9]....
        /*0200*/ 	.word	0xffffffff


	//   ....[10]....
        /*0204*/ 	.word	0xffffffff


	//   ....[11]....
        /*0208*/ 	.word	0xffffffff


	//   ....[12]....
        /*020c*/ 	.word	0xffffffff


	//   ....[13]....
        /*0210*/ 	.word	0xffffffff


	//   ....[14]....
        /*0214*/ 	.word	0xffffffff


	//   ....[15]....
        /*0218*/ 	.word	0xffffffff


	//   ....[16]....
        /*021c*/ 	.word	0xffffffff


	//   ....[17]....
        /*0220*/ 	.word	0xffffffff


	//   ....[18]....
        /*0224*/ 	.word	0xffffffff


	//   ....[19]....
        /*0228*/ 	.word	0xffffffff


	//   ....[20]....
        /*022c*/ 	.word	0xffffffff


	//   ....[21]....
        /*0230*/ 	.word	0xffffffff


	//   ....[22]....
        /*0234*/ 	.word	0xffffffff


	//   ....[23]....
        /*0238*/ 	.word	0xffffffff


	//   ....[24]....
        /*023c*/ 	.word	0xffffffff


	//   ....[25]....
        /*0240*/ 	.word	0xffffffff


	//   ....[26]....
        /*0244*/ 	.word	0xffffffff


	//   ....[27]....
        /*0248*/ 	.word	0xffffffff


	//   ....[28]....
        /*024c*/ 	.word	0xffffffff


	//   ....[29]....
        /*0250*/ 	.word	0xffffffff


	//   ....[30]....
        /*0254*/ 	.word	0xffffffff


	//   ....[31]....
        /*0258*/ 	.word	0xffffffff


	//   ....[32]....
        /*025c*/ 	.word	0xffffffff


	//   ....[33]....
        /*0260*/ 	.word	0xffffffff


	//   ....[34]....
        /*0264*/ 	.word	0xffffffff


	//   ....[35]....
        /*0268*/ 	.word	0xffffffff


	//   ....[36]....
        /*026c*/ 	.word	0xffffffff


	//   ....[37]....
        /*0270*/ 	.word	0xffffffff


	//   ....[38]....
        /*0274*/ 	.word	0xffffffff


	//   ....[39]....
        /*0278*/ 	.word	0xffffffff


	//----- nvinfo : EIATTR_COOP_GROUP_INSTR_OFFSETS
	.align		4
.L_64:
        /*027c*/ 	.byte	0x04, 0x28
        /*027e*/ 	.short	(.L_66 - .L_65)


	//   ....[0]....
.L_65:
        /*0280*/ 	.word	0x000037c0


	//   ....[1]....
        /*0284*/ 	.word	0x00003800


	//   ....[2]....
        /*0288*/ 	.word	0x00003820


	//   ....[3]....
        /*028c*/ 	.word	0x00003850


	//   ....[4]....
        /*0290*/ 	.word	0x00003fe0


	//   ....[5]....
        /*0294*/ 	.word	0x00003ff0


	//   ....[6]....
        /*0298*/ 	.word	0x00004000


	//   ....[7]....
        /*029c*/ 	.word	0x00004010


	//   ....[8]....
        /*02a0*/ 	.word	0x00004020


	//   ....[9]....
        /*02a4*/ 	.word	0x00004030


	//   ....[10]....
        /*02a8*/ 	.word	0x00004040


	//   ....[11]....
        /*02ac*/ 	.word	0x00004050


	//   ....[12]....
        /*02b0*/ 	.word	0x00004bf0


	//   ....[13]....
        /*02b4*/ 	.word	0x00004c10


	//   ....[14]....
        /*02b8*/ 	.word	0x00004c20


	//   ....[15]....
        /*02bc*/ 	.word	0x00004c40


	//   ....[16]....
        /*02c0*/ 	.word	0x00004c50


	//   ....[17]....
        /*02c4*/ 	.word	0x00004c70


	//   ....[18]....
        /*02c8*/ 	.word	0x00004c80


	//   ....[19]....
        /*02cc*/ 	.word	0x00004ca0


	//   ....[20]....
        /*02d0*/ 	.word	0x00005310


	//   ....[21]....
        /*02d4*/ 	.word	0x00005330


	//   ....[22]....
        /*02d8*/ 	.word	0x00005340


	//   ....[23]....
        /*02dc*/ 	.word	0x00005350


	//   ....[24]....
        /*02e0*/ 	.word	0x000053f0


	//   ....[25]....
        /*02e4*/ 	.word	0x00005410


	//   ....[26]....
        /*02e8*/ 	.word	0x00005430


	//   ....[27]....
        /*02ec*/ 	.word	0x00005450


	//   ....[28]....
        /*02f0*/ 	.word	0x00005850


	//   ....[29]....
        /*02f4*/ 	.word	0x00005880


	//   ....[30]....
        /*02f8*/ 	.word	0x000058a0


	//   ....[31]....
        /*02fc*/ 	.word	0x000058c0


	//   ....[32]....
        /*0300*/ 	.word	0x000058e0


	//   ....[33]....
        /*0304*/ 	.word	0x000058f0


	//   ....[34]....
        /*0308*/ 	.word	0x00005900


	//   ....[35]....
        /*030c*/ 	.word	0x00005910


	//   ....[36]....
        /*0310*/ 	.word	0x00005b30


	//   ....[37]....
        /*0314*/ 	.word	0x00005b40


	//   ....[38]....
        /*0318*/ 	.word	0x00005c90


	//   ....[39]....
        /*031c*/ 	.word	0x00005cb0


	//----- nvinfo : EIATTR_VRC_CTA_INIT_COUNT
	.align		4
.L_66:
        /*0320*/ 	.byte	0x02, 0x4a
	.zero		1
	.zero		1


	//----- nvinfo : EIATTR_EXIT_INSTR_OFFSETS
	.align		4
        /*0324*/ 	.byte	0x04, 0x1c
        /*0326*/ 	.short	(.L_68 - .L_67)


	//   ....[0]....
.L_67:
        /*0328*/ 	.word	0x00006eb0


	//   ....[1]....
        /*032c*/ 	.word	0x00006ee0


	//----- nvinfo : EIATTR_REQNTID
	.align		4
.L_68:
        /*0330*/ 	.byte	0x04, 0x10
        /*0332*/ 	.short	(.L_70 - .L_69)
.L_69:
        /*0334*/ 	.word	0x00000080
        /*0338*/ 	.word	0x00000001
        /*033c*/ 	.word	0x00000001


	//----- nvinfo : EIATTR_CBANK_PARAM_SIZE
	.align		4
.L_70:
        /*0340*/ 	.byte	0x03, 0x19
        /*0342*/ 	.short	0x0088


	//----- nvinfo : EIATTR_PARAM_CBANK
	.align		4
        /*0344*/ 	.byte	0x04, 0x0a
        /*0346*/ 	.short	(.L_72 - .L_71)
	.align		4
.L_71:
        /*0348*/ 	.word	index@(.nv.constant0.attn_fwd)
        /*034c*/ 	.short	0x0380
        /*034e*/ 	.short	0x0088


	//----- nvinfo : EIATTR_SW_WAR
	.align		4
.L_72:
        /*0350*/ 	.byte	0x04, 0x36
        /*0352*/ 	.short	(.L_74 - .L_73)
.L_73:
        /*0354*/ 	.word	0x00000008
.L_74:


//--------------------- .nv.compat                --------------------------
	.section	.nv.compat,"",@"SHT_CUDA_COMPAT_INFO"
	.align	4
        /*0000*/ 	.byte	0x02, 0x02, 0x02, 0x00, 0x02, 0x05, 0x05, 0x00, 0x02, 0x03, 0x00, 0x00, 0x02, 0x06, 0x01, 0x00


//--------------------- .nv.callgraph             --------------------------
	.section	.nv.callgraph,"",@"SHT_CUDA_CALLGRAPH"
	.align	4
	.sectionentsize	8
	.align		4
        /*0000*/ 	.word	0x00000000
	.align		4
        /*0004*/ 	.word	0xffffffff
	.align		4
        /*0008*/ 	.word	0x00000000
	.align		4
        /*000c*/ 	.word	0xfffffffe
	.align		4
        /*0010*/ 	.word	0x00000000
	.align		4
        /*0014*/ 	.word	0xfffffffd
	.align		4
        /*0018*/ 	.word	0x00000000
	.align		4
        /*001c*/ 	.word	0xfffffffc


//--------------------- .nv.constant4             --------------------------
	.section	.nv.constant4,"a",@progbits
	.align	8
	.align		8
.nv.constant4:
        /*0000*/ 	.dword	_$_str


//--------------------- .text.attn_fwd            --------------------------
	.section	.text.attn_fwd,"ax",@progbits
	.align	128
        .global         attn_fwd
        .type           attn_fwd,@function
        .size           attn_fwd,(.L_x_3 - attn_fwd)
        .other          attn_fwd,@"STO_CUDA_ENTRY STV_DEFAULT"
attn_fwd:
.text.attn_fwd:
[----:B------:R-:W0:Y:S01]  /*0000*/  LDC R1, c[0x0][0x37c] ;  /* 0x0000df00ff017b82 */ /* 0x000e220000000800 */
[----:B------:R-:W1:Y:S07]  /*0010*/  S2R R41, SR_TID.X ;  /* 0x0000000000297919 */ /* 0x000e6e0000002100 */
[----:B------:R-:W2:Y:S01]  /*0020*/  S2UR UR6, SR_CTAID.Y ;  /* 0x00000000000679c3 */ /* 0x000ea20000002600 */
[----:B------:R-:W2:Y:S01]  /*0030*/  LDCU.64 UR4, c[0x0][0x3b0] ;  /* 0x00007600ff0477ac */ /* 0x000ea20008000a00 */
[----:B0-----:R-:W-:Y:S01]  /*0040*/  VIADD R1, R1, 0xfffffff8 ;  /* 0xfffffff801017836 */ /* 0x001fe20000000000 */
[----:B------:R-:W0:Y:S01]  /*0050*/  S2R R3, SR_CTAID.X ;  /* 0x0000000000037919 */ /* 0x000e220000002500 */
[----:B------:R-:W3:Y:S04]  /*0060*/  LDCU.64 UR10, c[0x0][0x358] ;  /* 0x00006b00ff0a77ac */ /* 0x000ee80008000a00 */
[----:B------:R-:W4:Y:S01]  /*0070*/  LDC R12, c[0x0][0x3b8] ;  /* 0x0000ee00ff0c7b82 */ /* 0x000f220000000800 */
[----:B------:R-:W5:Y:S07]  /*0080*/  LDCU UR13, c[0x0][0x3f0] ;  /* 0x00007e00ff0d77ac */ /* 0x000f6e0008000800 */
[----:B------:R-:W3:Y:S01]  /*0090*/  LDC.64 R20, c[0x0][0x380] ;  /* 0x0000e000ff147b82 */ /* 0x000ee20000000a00 */
[----:B--2---:R-:W-:Y:S01]  /*00a0*/  UIMAD UR4, UR6, UR4, URZ ;  /* 0x00000004060472a4 */ /* 0x004fe2000f8e02ff */
[----:B-1----:R-:W-:-:S02]  /*00b0*/  LOP3.LUT R0, R41, 0x1f, RZ, 0xc0, !PT ;  /* 0x0000001f29007812 */ /* 0x002fc400078ec0ff */
[----:B------:R-:W-:-:S03]  /*00c0*/  SHF.R.U32.HI R14, RZ, 0x5, R41 ;  /* 0x00000005ff0e7819 */ /* 0x000fc60000011629 */
[----:B0-----:R-:W-:Y:S01]  /*00d0*/  IMAD R2, R3, 0x20, R0 ;  /* 0x0000002003027824 */ /* 0x001fe200078e0200 */
[----:B------:R-:W-:-:S03]  /*00e0*/  SGXT.U32 R14, R14, 0x2 ;  /* 0x000000020e0e781a */ /* 0x000fc60000000000 */
[----:B------:R-:W-:Y:S01]  /*00f0*/  IMAD R3, R2, UR5, RZ ;  /* 0x0000000502037c24 */ /* 0x000fe2000f8e02ff */
[----:B------:R-:W-:Y:S01]  /*0100*/  USHF.R.S32.HI UR5, URZ, 0x1f, UR4 ;  /* 0x0000001fff057899 */ /* 0x000fe20008011404 */
[----:B----4-:R-:W-:-:S03]  /*0110*/  IMAD R5, R14, R12, RZ ;  /* 0x0000000c0e057224 */ /* 0x010fc600078e02ff */
[----:B---3--:R-:W-:Y:S01]  /*0120*/  IADD3 R20, P0, P1, R3, UR4, R20 ;  /* 0x0000000403147c10 */ /* 0x008fe2000f91e014 */
[----:B------:R-:W-:Y:S01]  /*0130*/  IMAD R6, R12, 0x4, R5 ;  /* 0x000000040c067824 */ /* 0x000fe200078e0205 */
[----:B------:R-:W-:-:S03]  /*0140*/  SHF.R.S32.HI R2, RZ, 0x1f, R3 ;  /* 0x0000001fff027819 */ /* 0x000fc60000011403 */
[----:B------:R-:W-:Y:S01]  /*0150*/  IMAD R7, R12, 0x4, R6 ;  /* 0x000000040c077824 */ /* 0x000fe200078e0206 */
[----:B------:R-:W-:Y:S02]  /*0160*/  IADD3.X R22, PT, PT, R2, UR5, R21, P0, P1 ;  /* 0x0000000502167c10 */ /* 0x000fe400087e2415 */
[CC--:B------:R-:W-:Y:S02]  /*0170*/  IADD3 R2, P0, PT, R5.reuse, R20.reuse, RZ ;  /* 0x0000001405027210 */ /* 0x0c0fe40007f1e0ff */
[----:B------:R-:W-:Y:S02]  /*0180*/  IADD3 R4, P1, PT, R6, R20, RZ ;  /* 0x0000001406047210 */ /* 0x000fe40007f3e0ff */
[-C--:B------:R-:W-:Y:S01]  /*0190*/  LEA.HI.X.SX32 R3, R5, R22.reuse, 0x1, P0 ;  /* 0x0000001605037211 */ /* 0x080fe200000f0eff */
[----:B------:R-:W-:Y:S01]  /*01a0*/  IMAD R9, R12, 0x4, R7 ;  /* 0x000000040c097824 */ /* 0x000fe200078e0207 */
[----:B------:R-:W-:Y:S02]  /*01b0*/  LEA.HI.X.SX32 R5, R6, R22, 0x1, P1 ;  /* 0x0000001606057211 */ /* 0x000fe400008f0eff */
[----:B------:R-:W-:Y:S01]  /*01c0*/  IADD3 R6, P0, PT, R7, R20, RZ ;  /* 0x0000001407067210 */ /* 0x000fe20007f1e0ff */
[----:B------:R-:W-:Y:S01]  /*01d0*/  IMAD R11, R12, 0x4, R9 ;  /* 0x000000040c0b7824 */ /* 0x000fe200078e0209 */
[----:B------:R-:W-:Y:S01]  /*01e0*/  LEA.HI R16, R41, 0x1c, RZ, 0x1b ;  /* 0x0000001c29107811 */ /* 0x000fe200078fd8ff */
[----:B------:R0:W2:Y:S01]  /*01f0*/  LDG.E.U8 R17, desc[UR10][R2.64] ;  /* 0x0000000a02117981 */ /* 0x0000a2000c1e1100 */
[----:B------:R-:W-:-:S02]  /*0200*/  LEA.HI.X.SX32 R7, R7, R22, 0x1, P0 ;  /* 0x0000001607077211 */ /* 0x000fc400000f0eff */
[C---:B------:R-:W-:Y:S01]  /*0210*/  IADD3 R8, P0, PT, R9.reuse, R20, RZ ;  /* 0x0000001409087210 */ /* 0x040fe20007f1e0ff */
[----:B------:R-:W-:Y:S01]  /*0220*/  IMAD R13, R12, 0x4, R11 ;  /* 0x000000040c0d7824 */ /* 0x000fe200078e020b */
[----:B------:R1:W2:Y:S02]  /*0230*/  LDG.E.U8 R18, desc[UR10][R4.64] ;  /* 0x0000000a04127981 */ /* 0x0002a4000c1e1100 */
[----:B------:R-:W-:Y:S02]  /*0240*/  LEA.HI.X.SX32 R9, R9, R22, 0x1, P0 ;  /* 0x0000001609097211 */ /* 0x000fe400000f0eff */
[C---:B------:R-:W-:Y:S01]  /*0250*/  IADD3 R10, P0, PT, R11.reuse, R20, RZ ;  /* 0x000000140b0a7210 */ /* 0x040fe20007f1e0ff */
[----:B------:R-:W-:Y:S01]  /*0260*/  IMAD R15, R16, R12, RZ ;  /* 0x0000000c100f7224 */ /* 0x000fe200078e02ff */
[----:B------:R-:W3:Y:S02]  /*0270*/  LDG.E.U8 R6, desc[UR10][R6.64] ;  /* 0x0000000a06067981 */ /* 0x000ee4000c1e1100 */
[----:B------:R-:W-:-:S02]  /*0280*/  LEA.HI.X.SX32 R11, R11, R22, 0x1, P0 ;  /* 0x000000160b0b7211 */ /* 0x000fc400000f0eff */
[-C--:B0-----:R-:W-:Y:S01]  /*0290*/  IADD3 R2, P0, PT, R13, R20.reuse, RZ ;  /* 0x000000140d027210 */ /* 0x081fe20007f1e0ff */
[----:B-1----:R-:W-:Y:S01]  /*02a0*/  IMAD R5, R12, 0x4, R13 ;  /* 0x000000040c057824 */ /* 0x002fe200078e020d */
[----:B------:R-:W-:Y:S01]  /*02b0*/  IADD3 R12, P1, PT, R15, R20, RZ ;  /* 0x000000140f0c7210 */ /* 0x000fe20007f3e0ff */
[----:B------:R0:W3:Y:S01]  /*02c0*/  LDG.E.U8 R9, desc[UR10][R8.64] ;  /* 0x0000000a08097981 */ /* 0x0000e2000c1e1100 */
[----:B------:R-:W-:Y:S02]  /*02d0*/  LEA.HI.X.SX32 R3, R13, R22, 0x1, P0 ;  /* 0x000000160d037211 */ /* 0x000fe400000f0eff */
[----:B------:R-:W-:Y:S01]  /*02e0*/  IADD3 R4, P0, PT, R5, R20, RZ ;  /* 0x0000001405047210 */ /* 0x000fe20007f1e0ff */
[----:B------:R-:W4:Y:S01]  /*02f0*/  LDG.E.U8 R10, desc[UR10][R10.64] ;  /* 0x0000000a0a0a7981 */ /* 0x000f22000c1e1100 */
[-C--:B------:R-:W-:Y:S02]  /*0300*/  LEA.HI.X.SX32 R13, R15, R22.reuse, 0x1, P1 ;  /* 0x000000160f0d7211 */ /* 0x080fe400008f0eff */
[----:B------:R-:W-:Y:S01]  /*0310*/  LEA.HI.X.SX32 R5, R5, R22, 0x1, P0 ;  /* 0x0000001605057211 */ /* 0x000fe200000f0eff */
[----:B------:R1:W4:Y:S04]  /*0320*/  LDG.E.U8 R3, desc[UR10][R2.64] ;  /* 0x0000000a02037981 */ /* 0x000328000c1e1100 */
[----:B------:R-:W4:Y:S04]  /*0330*/  LDG.E.U8 R13, desc[UR10][R12.64] ;  /* 0x0000000a0c0d7981 */ /* 0x000f28000c1e1100 */
[----:B------:R1:W4:Y:S01]  /*0340*/  LDG.E.U8 R4, desc[UR10][R4.64] ;  /* 0x0000000a04047981 */ /* 0x000322000c1e1100 */
[----:B------:R-:W1:Y:S01]  /*0350*/  S2UR UR5, SR_CgaCtaId ;  /* 0x00000000000579c3 */ /* 0x000e620000008800 */
[----:B0-----:R-:W-:Y:S01]  /*0360*/  SHF.R.S32.HI R8, RZ, 0x6, R41 ;  /* 0x00000006ff087819 */ /* 0x001fe20000011429 */
[----:B------:R-:W-:Y:S01]  /*0370*/  IMAD.SHL.U32 R7, R41, 0x2, RZ ;  /* 0x0000000229077824 */ /* 0x000fe200078e00ff */
[----:B------:R-:W-:Y:S01]  /*0380*/  UMOV UR4, 0x400 ;  /* 0x0000040000047882 */ /* 0x000fe20000000000 */
[----:B-----5:R-:W-:Y:S01]  /*0390*/  UISETP.GE.AND UP0, UPT, UR13, 0x1, UPT ;  /* 0x000000010d00788c */ /* 0x020fe2000bf06270 */
[----:B------:R-:W-:Y:S01]  /*03a0*/  SGXT R8, R8, 0x1 ;  /* 0x000000010808781a */ /* 0x000fe20000000200 */
[----:B------:R-:W-:Y:S01]  /*03b0*/  IMAD.MOV.U32 R129, RZ, RZ, -0x800000 ;  /* 0xff800000ff817424 */ /* 0x000fe200078e00ff */
[----:B------:R-:W-:Y:S01]  /*03c0*/  CS2R R64, SRZ ;  /* 0x0000000000407805 */ /* 0x000fe2000001ff00 */
[----:B-1----:R-:W-:Y:S01]  /*03d0*/  IMAD.MOV.U32 R2, RZ, RZ, 0x3f800000 ;  /* 0x3f800000ff027424 */ /* 0x002fe200078e00ff */
[----:B------:R-:W-:Y:S01]  /*03e0*/  LOP3.LUT R8, R8, 0x90, RZ, 0xc0, !PT ;  /* 0x0000009008087812 */ /* 0x000fe200078ec0ff */
[----:B------:R-:W-:Y:S01]  /*03f0*/  IMAD.MOV.U32 R37, RZ, RZ, 0x3f800000 ;  /* 0x3f800000ff257424 */ /* 0x000fe200078e00ff */
[----:B------:R-:W-:Y:S01]  /*0400*/  CS2R R66, SRZ ;  /* 0x0000000000427805 */ /* 0x000fe2000001ff00 */
[----:B------:R-:W-:Y:S01]  /*0410*/  IMAD.MOV.U32 R131, RZ, RZ, -0x800000 ;  /* 0xff800000ff837424 */ /* 0x000fe200078e00ff */
[----:B------:R-:W-:-:S02]  /*0420*/  LOP3.LUT R7, R8, 0x7e, R7, 0x78, !PT ;  /* 0x0000007e08077812 */ /* 0x000fc400078e7807 */
[----:B------:R-:W-:Y:S02]  /*0430*/  CS2R R60, SRZ ;  /* 0x00000000003c7805 */ /* 0x000fe4000001ff00 */
[----:B------:R-:W-:Y:S02]  /*0440*/  CS2R R62, SRZ ;  /* 0x00000000003e7805 */ /* 0x000fe4000001ff00 */
[----:B------:R-:W-:Y:S02]  /*0450*/  CS2R R72, SRZ ;  /* 0x0000000000487805 */ /* 0x000fe4000001ff00 */
[----:B------:R-:W-:Y:S02]  /*0460*/  LOP3.LUT R5, R7, 0x20, RZ, 0x3c, !PT ;  /* 0x0000002007057812 */ /* 0x000fe400078e3cff */
[----:B------:R-:W-:Y:S02]  /*0470*/  CS2R R74, SRZ ;  /* 0x00000000004a7805 */ /* 0x000fe4000001ff00 */
[----:B------:R-:W-:-:S02]  /*0480*/  CS2R R100, SRZ ;  /* 0x0000000000647805 */ /* 0x000fc4000001ff00 */
[----:B------:R-:W-:Y:S01]  /*0490*/  CS2R R102, SRZ ;  /* 0x0000000000667805 */ /* 0x000fe2000001ff00 */
[----:B------:R-:W-:Y:S01]  /*04a0*/  ULEA UR4, UR5, UR4, 0x18 ;  /* 0x0000000405047291 */ /* 0x000fe2000f8ec0ff */
[----:B--2---:R-:W-:-:S05]  /*04b0*/  IMAD R17, R18, 0x100, R17 ;  /* 0x0000010012117824 */ /* 0x004fca00078e0211 */
[----:B------:R-:W-:-:S04]  /*04c0*/  F2FP.F16.E4M3.UNPACK_B R17, R17 ;  /* 0x00000011ff11723e */ /* 0x000fc800020006ff */
[----:B------:R-:W-:Y:S01]  /*04d0*/  PRMT R8, R17, 0x7632, R8 ;  /* 0x0000763211087816 */ /* 0x000fe20000000008 */
[----:B------:R0:W-:Y:S01]  /*04e0*/  STS.U16 [R7+UR4+0x1000], R17 ;  /* 0x0010001107007988 */ /* 0x0001e20008000404 */
[----:B---3--:R-:W-:-:S05]  /*04f0*/  IMAD R6, R9, 0x100, R6 ;  /* 0x0000010009067824 */ /* 0x008fca00078e0206 */
[----:B------:R-:W-:Y:S01]  /*0500*/  F2FP.F16.E4M3.UNPACK_B R6, R6 ;  /* 0x00000006ff06723e */ /* 0x000fe200020006ff */
[----:B----4-:R-:W-:-:S03]  /*0510*/  IMAD R3, R3, 0x100, R10 ;  /* 0x0000010003037824 */ /* 0x010fc600078e020a */
[----:B------:R-:W-:Y:S01]  /*0520*/  PRMT R9, R6, 0x7632, R9 ;  /* 0x0000763206097816 */ /* 0x000fe20000000009 */
[----:B------:R0:W-:Y:S01]  /*0530*/  STS.U16 [R7+UR4+0x1200], R6 ;  /* 0x0012000607007988 */ /* 0x0001e20008000404 */
[----:B------:R-:W-:Y:S01]  /*0540*/  F2FP.F16.E4M3.UNPACK_B R3, R3 ;  /* 0x00000003ff03723e */ /* 0x000fe200020006ff */
[----:B------:R-:W-:-:S03]  /*0550*/  IMAD R4, R13, 0x100, R4 ;  /* 0x000001000d047824 */ /* 0x000fc600078e0204 */
[----:B------:R-:W-:Y:S01]  /*0560*/  PRMT R10, R3, 0x7632, R10 ;  /* 0x00007632030a7816 */ /* 0x000fe2000000000a */
[----:B------:R0:W-:Y:S01]  /*0570*/  STS.U16 [R7+UR4+0x1400], R3 ;  /* 0x0014000307007988 */ /* 0x0001e20008000404 */
[----:B------:R-:W-:-:S04]  /*0580*/  F2FP.F16.E4M3.UNPACK_B R4, R4 ;  /* 0x00000004ff04723e */ /* 0x000fc800020006ff */
[----:B------:R-:W-:Y:S01]  /*0590*/  PRMT R11, R4, 0x7632, R11 ;  /* 0x00007632040b7816 */ /* 0x000fe2000000000b */
[----:B------:R0:W-:Y:S04]  /*05a0*/  STS.U16 [R7+UR4+0x1600], R4 ;  /* 0x0016000407007988 */ /* 0x0001e80008000404 */
[----:B------:R0:W-:Y:S04]  /*05b0*/  STS.U16 [R5+UR4+0x1100], R8 ;  /* 0x0011000805007988 */ /* 0x0001e80008000404 */
[----:B------:R0:W-:Y:S04]  /*05c0*/  STS.U16 [R5+UR4+0x1300], R9 ;  /* 0x0013000905007988 */ /* 0x0001e80008000404 */
[----:B------:R0:W-:Y:S04]  /*05d0*/  STS.U16 [R5+UR4+0x1500], R10 ;  /* 0x0015000a05007988 */ /* 0x0001e80008000404 */
[----:B------:R0:W-:Y:S01]  /*05e0*/  STS.U16 [R5+UR4+0x1700], R11 ;  /* 0x0017000b05007988 */ /* 0x0001e20008000404 */
[----:B------:R-:W-:Y:S05]  /*05f0*/  BRA.U !UP0, `(.L_x_0) ;  /* 0x0000005508f87547 */ /* 0x000fea000b800000 */
[----:B------:R-:W1:Y:S01]  /*0600*/  LDC.64 R38, c[0x0][0x3c0] ;  /* 0x0000f000ff267b82 */ /* 0x000e620000000a00 */
[----:B------:R-:W2:Y:S01]  /*0610*/  LDCU UR4, c[0x0][0x3c8] ;  /* 0x00007900ff0477ac */ /* 0x000ea20008000800 */
[C---:B------:R-:W-:Y:S01]  /*0620*/  LEA.HI R2, R41.reuse, 0x3c, RZ, 0x1b ;  /* 0x0000003c29027811 */ /* 0x040fe200078fd8ff */
[----:B------:R-:W-:Y:S01]  /*0630*/  IMAD.MOV.U32 R136, RZ, RZ, -0x800000 ;  /* 0xff800000ff887424 */ /* 0x000fe200078e00ff */
[C---:B0-----:R-:W-:Y:S01]  /*0640*/  LEA.HI R4, R41.reuse, 0x5c, RZ, 0x1b ;  /* 0x0000005c29047811 */ /* 0x041fe200078fd8ff */
[----:B------:R-:W0:Y:S01]  /*0650*/  LDCU.64 UR14, c[0x0][0x388] ;  /* 0x00007100ff0e77ac */ /* 0x000e220008000a00 */
[----:B------:R-:W-:Y:S02]  /*0660*/  LEA.HI R6, R41, 0x7c, RZ, 0x1b ;  /* 0x0000007c29067811 */ /* 0x000fe400078fd8ff */
[----:B------:R-:W-:Y:S01]  /*0670*/  CS2R R64, SRZ ;  /* 0x0000000000407805 */ /* 0x000fe2000001ff00 */
[----:B------:R-:W3:Y:S01]  /*0680*/  LDC.64 R36, c[0x0][0x390] ;  /* 0x0000e400ff247b82 */ /* 0x000ee20000000a00 */
[----:B------:R-:W4:Y:S01]  /*0690*/  LDCU.64 UR8, c[0x0][0x3d0] ;  /* 0x00007a00ff0877ac */ /* 0x000f220008000a00 */
[----:B------:R-:W-:-:S02]  /*06a0*/  CS2R R66, SRZ ;  /* 0x0000000000427805 */ /* 0x000fc4000001ff00 */
[----:B------:R-:W-:Y:S02]  /*06b0*/  CS2R R60, SRZ ;  /* 0x00000000003c7805 */ /* 0x000fe4000001ff00 */
[----:B------:R-:W-:Y:S02]  /*06c0*/  CS2R R62, SRZ ;  /* 0x00000000003e7805 */ /* 0x000fe4000001ff00 */
[----:B------:R-:W-:Y:S02]  /*06d0*/  CS2R R72, SRZ ;  /* 0x0000000000487805 */ /* 0x000fe4000001ff00 */
[----:B------:R-:W-:Y:S02]  /*06e0*/  CS2R R74, SRZ ;  /* 0x00000000004a7805 */ /* 0x000fe4000001ff00 */
[----:B------:R-:W-:Y:S01]  /*06f0*/  CS2R R100, SRZ ;  /* 0x0000000000647805 */ /* 0x000fe2000001ff00 */
[----:B------:R-:W5:Y:S01]  /*0700*/  LDC R197, c[0x0][0x3d8] ;  /* 0x0000f600ffc57b82 */ /* 0x000f620000000800 */
[----:B------:R-:W-:Y:S01]  /*0710*/  CS2R R102, SRZ ;  /* 0x0000000000667805 */ /* 0x000fe2000001ff00 */
[----:B--2---:R-:W-:Y:S01]  /*0720*/  IMAD R3, R0, UR4, RZ ;  /* 0x0000000400037c24 */ /* 0x004fe2000f8e02ff */
[----:B------:R-:W-:Y:S01]  /*0730*/  LOP3.LUT R0, R41, 0x7f, RZ, 0xc0, !PT ;  /* 0x0000007f29007812 */ /* 0x000fe200078ec0ff */
[----:B-1----:R-:W-:-:S03]  /*0740*/  IMAD R14, R14, R39, RZ ;  /* 0x000000270e0e7224 */ /* 0x002fc600078e02ff */
[----:B------:R-:W-:Y:S01]  /*0750*/  SHF.R.S32.HI R5, RZ, 0x1f, R3 ;  /* 0x0000001fff057819 */ /* 0x000fe20000011403 */
[----:B------:R-:W-:Y:S01]  /*0760*/  IMAD R38, R38, UR6, RZ ;  /* 0x0000000626267c24 */ /* 0x000fe2000f8e02ff */
[----:B----4-:R-:W-:Y:S01]  /*0770*/  UIMAD UR4, UR6, UR8, URZ ;  /* 0x00000008060472a4 */ /* 0x010fe2000f8e02ff */
[----:B------:R-:W-:Y:S02]  /*0780*/  IMAD R8, R39, 0x4, R14 ;  /* 0x0000000427087824 */ /* 0x000fe400078e020e */
[-C--:B------:R-:W-:Y:S01]  /*0790*/  IMAD R139, R2, R39.reuse, RZ ;  /* 0x00000027028b7224 */ /* 0x080fe200078e02ff */
[----:B0-----:R-:W-:Y:S01]  /*07a0*/  IADD3 R33, P0, P1, R3, UR14, R38 ;  /* 0x0000000e03217c10 */ /* 0x001fe2000f91e026 */
[----:B------:R-:W-:Y:S01]  /*07b0*/  IMAD R12, R39, 0x4, R8 ;  /* 0x00000004270c7824 */ /* 0x000fe200078e0208 */
[----:B------:R-:W-:Y:S01]  /*07c0*/  SHF.R.S32.HI R38, RZ, 0x1f, R38 ;  /* 0x0000001fff267819 */ /* 0x000fe20000011426 */
[----:B------:R-:W-:Y:S01]  /*07d0*/  IMAD R9, R16, R39, RZ ;  /* 0x0000002710097224 */ /* 0x000fe200078e02ff */
[----:B------:R-:W-:Y:S01]  /*07e0*/  IADD3 R140, P4, PT, R139, R33, RZ ;  /* 0x000000218b8c7210 */ /* 0x000fe20007f9e0ff */
[----:B------:R-:W-:Y:S01]  /*07f0*/  IMAD R18, R39, 0x4, R12 ;  /* 0x0000000427127824 */ /* 0x000fe200078e020c */
[----:B------:R-:W-:Y:S01]  /*0800*/  IADD3.X R35, PT, PT, R5, UR15, R38, P0, P1 ;  /* 0x0000000f05237c10 */ /* 0x000fe200087e2426 */
[----:B------:R-:W-:Y:S01]  /*0810*/  IMAD R5, R0, UR9, RZ ;  /* 0x0000000900057c24 */ /* 0x000fe2000f8e02ff */
[----:B------:R-:W-:Y:S01]  /*0820*/  USHF.R.S32.HI UR5, URZ, 0x1f, UR4 ;  /* 0x0000001fff057899 */ /* 0x000fe20008011404 */
[----:B------:R-:W-:Y:S01]  /*0830*/  IMAD R20, R39, 0x4, R18 ;  /* 0x0000000427147824 */ /* 0x000fe200078e0212 */
[----:B------:R-:W-:Y:S01]  /*0840*/  LEA.HI.X.SX32 R139, R139, R35, 0x1, P4 ;  /* 0x000000238b8b7211 */ /* 0x000fe200020f0eff */
[-C--:B------:R-:W-:Y:S01]  /*0850*/  IMAD R179, R4, R39.reuse, RZ ;  /* 0x0000002704b37224 */ /* 0x080fe200078e02ff */
[----:B---3--:R-:W-:Y:S01]  /*0860*/  IADD3 R3, P0, P1, R5, UR4, R36 ;  /* 0x0000000405037c10 */ /* 0x008fe2000f91e024 */
[C---:B------:R-:W-:Y:S01]  /*0870*/  IMAD R22, R39.reuse, 0x4, R20 ;  /* 0x0000000427167824 */ /* 0x040fe200078e0214 */
[----:B------:R-:W-:Y:S01]  /*0880*/  SHF.R.S32.HI R46, RZ, 0x1f, R5 ;  /* 0x0000001fff2e7819 */ /* 0x000fe20000011405 */
[----:B------:R-:W-:Y:S01]  /*0890*/  IMAD R195, R6, R39, RZ ;  /* 0x0000002706c37224 */ /* 0x000fe200078e02ff */
[-C--:B------:R-:W-:Y:S01]  /*08a0*/  IADD3 R5, P2, PT, R8, R33.reuse, RZ ;  /* 0x0000002108057210 */ /* 0x080fe20007f5e0ff */
[----:B------:R-:W-:Y:S01]  /*08b0*/  IMAD R0, R39, 0x4, R22 ;  /* 0x0000000427007824 */ /* 0x000fe200078e0216 */
[----:B------:R-:W-:Y:S01]  /*08c0*/  IADD3 R4, P6, PT, R14, R33, RZ ;  /* 0x000000210e047210 */ /* 0x000fe20007fde0ff */
[----:B-----5:R-:W-:Y:S01]  /*08d0*/  IMAD.SHL.U32 R198, R197, 0x2, RZ ;  /* 0x00000002c5c67824 */ /* 0x020fe200078e00ff */
[----:B------:R-:W-:Y:S01]  /*08e0*/  LEA.HI.X.SX32 R8, R8, R35, 0x1, P2 ;  /* 0x0000002308087211 */ /* 0x000fe200010f0eff */
[----:B------:R-:W-:Y:S01]  /*08f0*/  IMAD R2, R39, 0x8, R0 ;  /* 0x0000000827027824 */ /* 0x000fe200078e0200 */
[CC--:B------:R-:W-:Y:S01]  /*0900*/  IADD3 R10, P2, PT, R12.reuse, R33.reuse, RZ ;  /* 0x000000210c0a7210 */ /* 0x0c0fe20007f5e0ff */
[----:B------:R-:W-:Y:S01]  /*0910*/  IMAD R205, R197, 0x7, RZ ;  /* 0x00000007c5cd7824 */ /* 0x000fe200078e02ff */
[----:B------:R-:W-:Y:S01]  /*0920*/  IADD3 R6, P3, PT, R9, R33, RZ ;  /* 0x0000002109067210 */ /* 0x000fe20007f7e0ff */
[----:B------:R-:W-:Y:S01]  /*0930*/  IMAD R24, R39, 0x4, R2 ;  /* 0x0000000427187824 */ /* 0x000fe200078e0202 */
[----:B------:R-:W-:Y:S01]  /*0940*/  LEA.HI.X.SX32 R11, R12, R35, 0x1, P2 ;  /* 0x000000230c0b7211 */ /* 0x000fe200010f0eff */
[----:B------:R-:W-:Y:S01]  /*0950*/  IMAD R215, R197, 0xc, RZ ;  /* 0x0000000cc5d77824 */ /* 0x000fe200078e02ff */
[----:B------:R-:W-:Y:S01]  /*0960*/  IADD3 R12, P2, PT, R18, R33, RZ ;  /* 0x00000021120c7210 */ /* 0x000fe20007f5e0ff */
[----:B------:R-:W-:Y:S01]  /*0970*/  IMAD R28, R39, 0x4, R24 ;  /* 0x00000004271c7824 */ /* 0x000fe200078e0218 */
[-C--:B------:R-:W-:Y:S01]  /*0980*/  LEA.HI.X.SX32 R7, R14, R35.reuse, 0x1, P6 ;  /* 0x000000230e077211 */ /* 0x080fe200030f0eff */
[----:B------:R-:W-:Y:S01]  /*0990*/  IMAD R225, R197, 0x11, RZ ;  /* 0x00000011c5e17824 */ /* 0x000fe200078e02ff */
[----:B------:R-:W-:Y:S01]  /*09a0*/  LEA.HI.X.SX32 R9, R9, R35, 0x1, P3 ;  /* 0x0000002309097211 */ /* 0x000fe200018f0eff */
[----:B------:R-:W-:Y:S01]  /*09b0*/  IMAD R30, R39, 0x4, R28 ;  /* 0x00000004271e7824 */ /* 0x000fe200078e021c */
[-C--:B------:R-:W-:Y:S01]  /*09c0*/  IADD3 R13, P3, PT, R20, R33.reuse, RZ ;  /* 0x00000021140d7210 */ /* 0x080fe20007f7e0ff */
        /* <DEDUP_REMOVED lines=12> */
[----:B------:R-:W-:Y:S01]  /*0a90*/  IMAD.SHL.U32 R200, R197, 0x4, RZ ;  /* 0x00000004c5c87824 */ /* 0x000fe200078e00ff */
[----:B------:R-:W-:Y:S01]  /*0aa0*/  IADD3 R19, P3, PT, R2, R33, RZ ;  /* 0x0000002102137210 */ /* 0x000fe20007f7e0ff */
[----:B------:R-:W-:Y:S01]  /*0ab0*/  IMAD R38, R39, 0x8, R36 ;  /* 0x0000000827267824 */ /* 0x000fe200078e0224 */
[-C--:B------:R-:W-:Y:S01]  /*0ac0*/  LEA.HI.X.SX32 R21, R0, R35.reuse, 0x1, P2 ;  /* 0x0000002300157211 */ /* 0x080fe200010f0eff */
[----:B------:R-:W-:Y:S01]  /*0ad0*/  IMAD R201, R197, 0x5, RZ ;  /* 0x00000005c5c97824 */ /* 0x000fe200078e02ff */
[-C--:B------:R-:W-:Y:S01]  /*0ae0*/  LEA.HI.X.SX32 R23, R24, R35.reuse, 0x1, P4 ;  /* 0x0000002318177211 */ /* 0x080fe200020f0eff */
[----:B------:R-:W-:Y:S01]  /*0af0*/  IMAD R40, R39, 0x4, R38 ;  /* 0x0000000427287824 */ /* 0x000fe200078e0226 */
[----:B------:R-:W-:Y:S01]  /*0b00*/  LEA.HI.X.SX32 R22, R2, R35, 0x1, P3 ;  /* 0x0000002302167211 */ /* 0x000fe200018f0eff */
[----:B------:R-:W-:Y:S01]  /*0b10*/  IMAD R203, R197, 0x6, RZ ;  /* 0x00000006c5cb7824 */ /* 0x000fe200078e02ff */
[-C--:B------:R-:W-:Y:S01]  /*0b20*/  IADD3 R26, P4, PT, R32, R33.reuse, RZ ;  /* 0x00000021201a7210 */ /* 0x080fe20007f9e0ff */
        /* <DEDUP_REMOVED lines=14> */
[----:B------:R-:W-:Y:S01]  /*0c10*/  IMAD R213, R197, 0xb, RZ ;  /* 0x0000000bc5d57824 */ /* 0x000fe200078e02ff */
        /* <DEDUP_REMOVED lines=10> */
[----:B------:R-:W-:Y:S01]  /*0cc0*/  IADD3 R144, P2, PT, R40, R33, RZ ;  /* 0x0000002128907210 */ /* 0x000fe20007f5e0ff */
[----:B------:R-:W-:Y:S01]  /*0cd0*/  IMAD R221, R197, 0xf, RZ ;  /* 0x0000000fc5dd7824 */ /* 0x000fe200078e02ff */
[----:B------:R-:W-:Y:S01]  /*0ce0*/  LEA.HI.X.SX32 R147, R0, R35, 0x1, P4 ;  /* 0x0000002300937211 */ /* 0x000fe200020f0eff */
[----:B------:R-:W-:Y:S01]  /*0cf0*/  IMAD R0, R39, 0x4, R36 ;  /* 0x0000000427007824 */ /* 0x000fe200078e0224 */
[----:B------:R-:W-:Y:S01]  /*0d00*/  IADD3 R146, P3, PT, R42, R33, RZ ;  /* 0x000000212a927210 */ /* 0x000fe20007f7e0ff */
[----:B------:R-:W-:Y:S01]  /*0d10*/  IMAD.SHL.U32 R223, R197, 0x10, RZ ;  /* 0x00000010c5df7824 */ /* 0x000fe200078e00ff */
[----:B------:R-:W-:Y:S01]  /*0d20*/  LEA.HI.X.SX32 R143, R40, R35, 0x1, P2 ;  /* 0x00000023288f7211 */ /* 0x000fe200010f0eff */
[----:B------:R-:W-:Y:S01]  /*0d30*/  IMAD R38, R39, 0x4, R0 ;  /* 0x0000000427267824 */ /* 0x000fe200078e0200 */
[----:B------:R-:W-:Y:S01]  /*0d40*/  IADD3 R150, P2, PT, R2, R33, RZ ;  /* 0x0000002102967210 */ /* 0x000fe20007f5e0ff */
[C---:B------:R-:W-:Y:S01]  /*0d50*/  IMAD R40, R197.reuse, 0x1f, RZ ;  /* 0x0000001fc5287824 */ /* 0x040fe200078e02ff */
[----:B------:R-:W-:Y:S01]  /*0d60*/  LEA.HI.X.SX32 R145, R42, R35, 0x1, P3 ;  /* 0x000000232a917211 */ /* 0x000fe200018f0eff */
[C---:B------:R-:W-:Y:S01]  /*0d70*/  IMAD R227, R197.reuse, 0x12, RZ ;  /* 0x00000012c5e37824 */ /* 0x040fe200078e02ff */
[-C--:B------:R-:W-:Y:S01]  /*0d80*/  IADD3 R152, P3, PT, R32, R33.reuse, RZ ;  /* 0x0000002120987210 */ /* 0x080fe20007f7e0ff */
[C---:B------:R-:W-:Y:S01]  /*0d90*/  IMAD R229, R197.reuse, 0x13, RZ ;  /* 0x00000013c5e57824 */ /* 0x040fe200078e02ff */
[----:B------:R-:W-:Y:S01]  /*0da0*/  IADD3 R154, P4, PT, R44, R33, RZ ;  /* 0x000000212c9a7210 */ /* 0x000fe20007f9e0ff */
[----:B------:R-:W-:Y:S01]  /*0db0*/  IMAD R231, R197, 0x14, RZ ;  /* 0x00000014c5e77824 */ /* 0x000fe200078e02ff */
[-C--:B------:R-:W-:Y:S01]  /*0dc0*/  LEA.HI.X.SX32 R149, R2, R35.reuse, 0x1, P2 ;  /* 0x0000002302957211 */ /* 0x080fe200010f0eff */
[----:B------:R-:W-:Y:S01]  /*0dd0*/  IMAD R2, R39, 0x4, R38 ;  /* 0x0000000427027824 */ /* 0x000fe200078e0226 */
[-C--:B------:R-:W-:Y:S01]  /*0de0*/  LEA.HI.X.SX32 R151, R32, R35.reuse, 0x1, P3 ;  /* 0x0000002320977211 */ /* 0x080fe200018f0eff */
[----:B------:R-:W-:Y:S01]  /*0df0*/  IMAD R233, R197, 0x15, RZ ;  /* 0x00000015c5e97824 */ /* 0x000fe200078e02ff */
[----:B------:R-:W-:Y:S01]  /*0e00*/  LEA.HI.X.SX32 R153, R44, R35, 0x1, P4 ;  /* 0x000000232c997211 */ /* 0x000fe200020f0eff */
[----:B------:R-:W-:Y:S01]  /*0e10*/  IMAD R32, R39, 0x4, R2 ;  /* 0x0000000427207824 */ /* 0x000fe200078e0202 */
[-C--:B------:R-:W-:Y:S01]  /*0e20*/  IADD3 R186, P4, PT, R0, R33.reuse, RZ ;  /* 0x0000002100ba7210 */ /* 0x080fe20007f9e0ff */
[----:B------:R-:W-:Y:S01]  /*0e30*/  IMAD R237, R197, 0x17, RZ ;  /* 0x00000017c5ed7824 */ /* 0x000fe200078e02ff */
[-C--:B------:R-:W-:Y:S01]  /*0e40*/  IADD3 R180, P5, PT, R179, R33.reuse, RZ ;  /* 0x00000021b3b47210 */ /* 0x080fe20007fbe0ff */
[----:B------:R-:W-:Y:S01]  /*0e50*/  IMAD R193, R39, 0x4, R32 ;  /* 0x0000000427c17824 */ /* 0x000fe200078e0220 */
[-C--:B------:R-:W-:Y:S01]  /*0e60*/  IADD3 R182, P2, PT, R34, R33.reuse, RZ ;  /* 0x0000002122b67210 */ /* 0x080fe20007f5e0ff */
[C---:B------:R-:W-:Y:S01]  /*0e70*/  IMAD R239, R197.reuse, 0x18, RZ ;  /* 0x00000018c5ef7824 */ /* 0x040fe200078e02ff */
[----:B------:R-:W-:Y:S01]  /*0e80*/  IADD3 R184, P3, PT, R36, R33, RZ ;  /* 0x0000002124b87210 */ /* 0x000fe20007f7e0ff */
[C---:B------:R-:W-:Y:S01]  /*0e90*/  IMAD R241, R197.reuse, 0x19, RZ ;  /* 0x00000019c5f17824 */ /* 0x040fe200078e02ff */
[----:B------:R-:W-:Y:S01]  /*0ea0*/  LEA.HI.X.SX32 R185, R0, R35, 0x1, P4 ;  /* 0x0000002300b97211 */ /* 0x000fe200020f0eff */
[C---:B------:R-:W-:Y:S01]  /*0eb0*/  IMAD R243, R197.reuse, 0x1a, RZ ;  /* 0x0000001ac5f37824 */ /* 0x040fe200078e02ff */
[----:B------:R-:W-:Y:S01]  /*0ec0*/  IADD3 R192, P4, PT, R32, R33, RZ ;  /* 0x0000002120c07210 */ /* 0x000fe20007f9e0ff */
[----:B------:R-:W-:Y:S01]  /*0ed0*/  IMAD R247, R197, 0x1c, RZ ;  /* 0x0000001cc5f77824 */ /* 0x000fe200078e02ff */
[-C--:B------:R-:W-:Y:S01]  /*0ee0*/  LEA.HI.X.SX32 R179, R179, R35.reuse, 0x1, P5 ;  /* 0x00000023b3b37211 */ /* 0x080fe200028f0eff */
[C---:B------:R-:W-:Y:S01]  /*0ef0*/  IMAD R249, R197.reuse, 0x1d, RZ ;  /* 0x0000001dc5f97824 */ /* 0x040fe200078e02ff */
[-C--:B------:R-:W-:Y:S01]  /*0f00*/  LEA.HI.X.SX32 R181, R34, R35.reuse, 0x1, P2 ;  /* 0x0000002322b57211 */ /* 0x080fe200010f0eff */
[----:B------:R-:W-:Y:S01]  /*0f10*/  IMAD R251, R197, 0x1e, RZ ;  /* 0x0000001ec5fb7824 */ /* 0x000fe200078e02ff */
[----:B------:R-:W-:Y:S01]  /*0f20*/  LEA.HI.X.SX32 R183, R36, R35, 0x1, P3 ;  /* 0x0000002324b77211 */ /* 0x000fe200018f0eff */
[----:B------:R-:W-:Y:S01]  /*0f30*/  IMAD.MOV.U32 R0, RZ, RZ, RZ ;  /* 0x000000ffff007224 */ /* 0x000fe200078e00ff */
[-C--:B------:R-:W-:Y:S01]  /*0f40*/  IADD3 R196, P6, PT, R195, R33.reuse, RZ ;  /* 0x00000021c3c47210 */ /* 0x080fe20007fde0ff */
[----:B------:R-:W0:Y:S01]  /*0f50*/  LDCU UR14, c[0x0][0x3a8] ;  /* 0x00007500ff0e77ac */ /* 0x000e220008000800 */
[----:B------:R-:W-:-:S02]  /*0f60*/  IADD3 R188, P2, PT, R38, R33, RZ ;  /* 0x0000002126bc7210 */ /* 0x000fc40007f5e0ff */
[-C--:B------:R-:W-:Y:S01]  /*0f70*/  IADD3 R190, P3, PT, R2, R33.reuse, RZ ;  /* 0x0000002102be7210 */ /* 0x080fe20007f7e0ff */
[----:B------:R-:W-:Y:S01]  /*0f80*/  UMOV UR4, URZ ;  /* 0x000000ff00047c82 */ /* 0x000fe20008000000 */
[----:B------:R-:W-:Y:S02]  /*0f90*/  IADD3 R194, P5, PT, R193, R33, RZ ;  /* 0x00000021c1c27210 */ /* 0x000fe40007fbe0ff */
[----:B------:R-:W-:Y:S02]  /*0fa0*/  LEA.HI.X.SX32 R191, R32, R35, 0x1, P4 ;  /* 0x0000002320bf7211 */ /* 0x000fe400020f0eff */
[----:B------:R-:W-:Y:S01]  /*0fb0*/  IADD3.X R32, PT, PT, R46, UR5, R37, P0, P1 ;  /* 0x000000052e207c10 */ /* 0x000fe200087e2425 */
[----:B------:R-:W-:Y:S01]  /*0fc0*/  IMAD.MOV.U32 R37, RZ, RZ, 0x3f800000 ;  /* 0x3f800000ff257424 */ /* 0x000fe200078e00ff */
[----:B------:R-:W-:Y:S01]  /*0fd0*/  IADD3 R33, P4, PT, R198, R3, RZ ;  /* 0x00000003c6217210 */ /* 0x000fe20007f9e0ff */
[----:B------:R-:W-:Y:S01]  /*0fe0*/  UMOV UR5, URZ ;  /* 0x000000ff00057c82 */ /* 0x000fe20008000000 */
[----:B------:R-:W-:-:S02]  /*0ff0*/  LEA.HI.X.SX32 R195, R195, R35, 0x1, P6 ;  /* 0x00000023c3c37211 */ /* 0x000fc400030f0eff */
[-C--:B------:R-:W-:Y:S02]  /*1000*/  LEA.HI.X.SX32 R198, R198, R32.reuse, 0x1, P4 ;  /* 0x00000020c6c67211 */ /* 0x080fe400020f0eff */
[C---:B------:R-:W-:Y:S02]  /*1010*/  IADD3 R206, P4, PT, R205.reuse, R3, RZ ;  /* 0x00000003cdce7210 */ /* 0x040fe40007f9e0ff */
[----:B------:R-:W-:Y:S01]  /*1020*/  LEA.HI.X.SX32 R187, R38, R35, 0x1, P2 ;  /* 0x0000002326bb7211 */ /* 0x000fe200010f0eff */
[----:B------:R-:W-:Y:S01]  /*1030*/  IMAD.MOV.U32 R38, RZ, RZ, -0x800000 ;  /* 0xff800000ff267424 */ /* 0x000fe200078e00ff */
[-C--:B------:R-:W-:Y:S02]  /*1040*/  LEA.HI.X.SX32 R205, R205, R32.reuse, 0x1, P4 ;  /* 0x00000020cdcd7211 */ /* 0x080fe400020f0eff */
[C---:B------:R-:W-:Y:S02]  /*1050*/  IADD3 R216, P4, PT, R215.reuse, R3, RZ ;  /* 0x00000003d7d87210 */ /* 0x040fe40007f9e0ff */
[----:B------:R-:W-:Y:S01]  /*1060*/  LEA.HI.X.SX32 R189, R2, R35, 0x1, P3 ;  /* 0x0000002302bd7211 */ /* 0x000fe200018f0eff */
[----:B------:R-:W-:Y:S01]  /*1070*/  IMAD.MOV.U32 R2, RZ, RZ, 0x3f800000 ;  /* 0x3f800000ff027424 */ /* 0x000fe200078e00ff */
[----:B------:R-:W-:-:S02]  /*1080*/  LEA.HI.X.SX32 R215, R215, R32, 0x1, P4 ;  /* 0x00000020d7d77211 */ /* 0x000fc400020f0eff */
[----:B------:R-:W-:Y:S02]  /*1090*/  IADD3 R226, P4, PT, R225, R3, RZ ;  /* 0x00000003e1e27210 */ /* 0x000fe40007f9e0ff */
[----:B------:R-:W-:Y:S02]  /*10a0*/  LEA.HI.X.SX32 R193, R193, R35, 0x1, P5 ;  /* 0x00000023c1c17211 */ /* 0x000fe400028f0eff */
[-C--:B------:R-:W-:Y:S02]  /*10b0*/  LEA.HI.X.SX32 R225, R225, R32.reuse, 0x1, P4 ;  /* 0x00000020e1e17211 */ /* 0x080fe400020f0eff */
[----:B------:R-:W-:Y:S02]  /*10c0*/  IADD3 R236, P4, PT, R235, R3, RZ ;  /* 0x00000003ebec7210 */ /* 0x000fe40007f9e0ff */
[----:B------:R-:W-:Y:S02]  /*10d0*/  LOP3.LUT P0, RZ, R41, 0x1, RZ, 0xc0, !PT ;  /* 0x0000000129ff7812 */ /* 0x000fe4000780c0ff */
[----:B------:R-:W-:-:S02]  /*10e0*/  LEA.HI.X.SX32 R235, R235, R32, 0x1, P4 ;  /* 0x00000020ebeb7211 */ /* 0x000fc400020f0eff */
[-C--:B------:R-:W-:Y:S02]  /*10f0*/  IADD3 R246, P4, PT, R245, R3.reuse, RZ ;  /* 0x00000003f5f67210 */ /* 0x080fe40007f9e0ff */
[----:B------:R-:W-:Y:S02]  /*1100*/  LOP3.LUT P1, RZ, R41, 0x2, RZ, 0xc0, !PT ;  /* 0x0000000229ff7812 */ /* 0x000fe4000782c0ff */
[----:B------:R-:W-:Y:S02]  /*1110*/  LEA.HI.X.SX32 R245, R245, R32, 0x1, P4 ;  /* 0x00000020f5f57211 */ /* 0x000fe400020f0eff */
[-C--:B------:R-:W-:Y:S02]  /*1120*/  IADD3 R34, P5, PT, R199, R3.reuse, RZ ;  /* 0x00000003c7227210 */ /* 0x080fe40007fbe0ff */
[-C--:B------:R-:W-:Y:S02]  /*1130*/  IADD3 R35, P6, PT, R200, R3.reuse, RZ ;  /* 0x00000003c8237210 */ /* 0x080fe40007fde0ff */
[----:B------:R-:W-:-:S02]  /*1140*/  IADD3 R202, P2, PT, R201, R3, RZ ;  /* 0x00000003c9ca7210 */ /* 0x000fc40007f5e0ff */
[-C--:B------:R-:W-:Y:S02]  /*1150*/  IADD3 R204, P3, PT, R203, R3.reuse, RZ ;  /* 0x00000003cbcc7210 */ /* 0x080fe40007f7e0ff */
[----:B------:R-:W-:Y:S02]  /*1160*/  IADD3 R41, P4, PT, R40, R3, RZ ;  /* 0x0000000328297210 */ /* 0x000fe40007f9e0ff */
[-C--:B------:R-:W-:Y:S02]  /*1170*/  LEA.HI.X.SX32 R199, R199, R32.reuse, 0x1, P5 ;  /* 0x00000020c7c77211 */ /* 0x080fe400028f0eff */
[-C--:B------:R-:W-:Y:S01]  /*1180*/  LEA.HI.X.SX32 R200, R200, R32.reuse, 0x1, P6 ;  /* 0x00000020c8c87211 */ /* 0x080fe200030f0eff */
[----:B------:R1:W-:Y:S01]  /*1190*/  STL [R1+0x4], R41 ;  /* 0x0000042901007387 */ /* 0x0003e20000100800 */
[-C--:B------:R-:W-:Y:S02]  /*11a0*/  LEA.HI.X.SX32 R201, R201, R32.reuse, 0x1, P2 ;  /* 0x00000020c9c97211 */ /* 0x080fe400010f0eff */
[----:B------:R-:W-:-:S02]  /*11b0*/  LEA.HI.X.SX32 R203, R203, R32, 0x1, P3 ;  /* 0x00000020cbcb7211 */ /* 0x000fc400018f0eff */
[-C--:B------:R-:W-:Y:S02]  /*11c0*/  LEA.HI.X.SX32 R40, R40, R32.reuse, 0x1, P4 ;  /* 0x0000002028287211 */ /* 0x080fe400020f0eff */
[-C--:B------:R-:W-:Y:S02]  /*11d0*/  IADD3 R208, P5, PT, R207, R3.reuse, RZ ;  /* 0x00000003cfd07210 */ /* 0x080fe40007fbe0ff */
[-C--:B------:R-:W-:Y:S01]  /*11e0*/  IADD3 R210, P6, PT, R209, R3.reuse, RZ ;  /* 0x00000003d1d27210 */ /* 0x080fe20007fde0ff */
[----:B------:R1:W-:Y:S01]  /*11f0*/  STL [R1], R40 ;  /* 0x0000002801007387 */ /* 0x0003e20000100800 */
[-C--:B------:R-:W-:Y:S02]  /*1200*/  IADD3 R212, P2, PT, R211, R3.reuse, RZ ;  /* 0x00000003d3d47210 */ /* 0x080fe40007f5e0ff */
[----:B------:R-:W-:Y:S02]  /*1210*/  IADD3 R214, P3, PT, R213, R3, RZ ;  /* 0x00000003d5d67210 */ /* 0x000fe40007f7e0ff */
[----:B------:R-:W-:-:S02]  /*1220*/  LEA.HI.X.SX32 R207, R207, R32, 0x1, P5 ;  /* 0x00000020cfcf7211 */ /* 0x000fc400028f0eff */
[-C--:B------:R-:W-:Y:S02]  /*1230*/  LEA.HI.X.SX32 R209, R209, R32.reuse, 0x1, P6 ;  /* 0x00000020d1d17211 */ /* 0x080fe400030f0eff */
[-C--:B------:R-:W-:Y:S02]  /*1240*/  LEA.HI.X.SX32 R211, R211, R32.reuse, 0x1, P2 ;  /* 0x00000020d3d37211 */ /* 0x080fe400010f0eff */
[----:B------:R-:W-:Y:S02]  /*1250*/  LEA.HI.X.SX32 R213, R213, R32, 0x1, P3 ;  /* 0x00000020d5d57211 */ /* 0x000fe400018f0eff */
[-C--:B------:R-:W-:Y:S02]  /*1260*/  IADD3 R218, P5, PT, R217, R3.reuse, RZ ;  /* 0x00000003d9da7210 */ /* 0x080fe40007fbe0ff */
[-C--:B------:R-:W-:Y:S02]  /*1270*/  IADD3 R220, P6, PT, R219, R3.reuse, RZ ;  /* 0x00000003dbdc7210 */ /* 0x080fe40007fde0ff */
[----:B------:R-:W-:-:S02]  /*1280*/  IADD3 R222, P2, PT, R221, R3, RZ ;  /* 0x00000003ddde7210 */ /* 0x000fc40007f5e0ff */
[-C--:B------:R-:W-:Y:S02]  /*1290*/  IADD3 R224, P3, PT, R223, R3.reuse, RZ ;  /* 0x00000003dfe07210 */ /* 0x080fe40007f7e0ff */
[-C--:B------:R-:W-:Y:S02]  /*12a0*/  LEA.HI.X.SX32 R217, R217, R32.reuse, 0x1, P5 ;  /* 0x00000020d9d97211 */ /* 0x080fe400028f0eff */
[-C--:B------:R-:W-:Y:S02]  /*12b0*/  LEA.HI.X.SX32 R219, R219, R32.reuse, 0x1, P6 ;  /* 0x00000020dbdb7211 */ /* 0x080fe400030f0eff */
[-C--:B------:R-:W-:Y:S02]  /*12c0*/  LEA.HI.X.SX32 R221, R221, R32.reuse, 0x1, P2 ;  /* 0x00000020dddd7211 */ /* 0x080fe400010f0eff */
[----:B------:R-:W-:Y:S02]  /*12d0*/  LEA.HI.X.SX32 R223, R223, R32, 0x1, P3 ;  /* 0x00000020dfdf7211 */ /* 0x000fe400018f0eff */
[----:B------:R-:W-:-:S02]  /*12e0*/  IADD3 R228, P5, PT, R227, R3, RZ ;  /* 0x00000003e3e47210 */ /* 0x000fc40007fbe0ff */
[-C--:B------:R-:W-:Y:S02]  /*12f0*/  IADD3 R230, P6, PT, R229, R3.reuse, RZ ;  /* 0x00000003e5e67210 */ /* 0x080fe40007fde0ff */
[-C--:B------:R-:W-:Y:S02]  /*1300*/  IADD3 R232, P2, PT, R231, R3.reuse, RZ ;  /* 0x00000003e7e87210 */ /* 0x080fe40007f5e0ff */
[----:B------:R-:W-:Y:S02]  /*1310*/  IADD3 R234, P3, PT, R233, R3, RZ ;  /* 0x00000003e9ea7210 */ /* 0x000fe40007f7e0ff */
[-C--:B------:R-:W-:Y:S02]  /*1320*/  LEA.HI.X.SX32 R227, R227, R32.reuse, 0x1, P5 ;  /* 0x00000020e3e37211 */ /* 0x080fe400028f0eff */
[-C--:B------:R-:W-:Y:S02]  /*1330*/  LEA.HI.X.SX32 R229, R229, R32.reuse, 0x1, P6 ;  /* 0x00000020e5e57211 */ /* 0x080fe400030f0eff */
[----:B------:R-:W-:-:S02]  /*1340*/  LEA.HI.X.SX32 R231, R231, R32, 0x1, P2 ;  /* 0x00000020e7e77211 */ /* 0x000fc400010f0eff */
[-C--:B------:R-:W-:Y:S02]  /*1350*/  LEA.HI.X.SX32 R233, R233, R32.reuse, 0x1, P3 ;  /* 0x00000020e9e97211 */ /* 0x080fe400018f0eff */
[-C--:B------:R-:W-:Y:S02]  /*1360*/  IADD3 R238, P5, PT, R237, R3.reuse, RZ ;  /* 0x00000003edee7210 */ /* 0x080fe40007fbe0ff */
[-C--:B------:R-:W-:Y:S02]  /*1370*/  IADD3 R240, P6, PT, R239, R3.reuse, RZ ;  /* 0x00000003eff07210 */ /* 0x080fe40007fde0ff */
        /* <DEDUP_REMOVED lines=9> */
[----:B------:R-:W-:Y:S02]  /*1410*/  IADD3 R36, P3, PT, R3, R197, RZ ;  /* 0x000000c503247210 */ /* 0x000fe40007f7e0ff */
[-C--:B------:R-:W-:Y:S02]  /*1420*/  LEA.HI.X.SX32 R247, R247, R32.reuse, 0x1, P5 ;  /* 0x00000020f7f77211 */ /* 0x080fe400028f0eff */
[-C--:B------:R-:W-:Y:S02]  /*1430*/  LEA.HI.X.SX32 R249, R249, R32.reuse, 0x1, P6 ;  /* 0x00000020f9f97211 */ /* 0x080fe400030f0eff */
[-C--:B------:R-:W-:Y:S02]  /*1440*/  LEA.HI.X.SX32 R251, R251, R32.reuse, 0x1, P2 ;  /* 0x00000020fbfb7211 */ /* 0x080fe400010f0eff */
[----:B01----:R-:W-:-:S07]  /*1450*/  LEA.HI.X.SX32 R197, R197, R32, 0x1, P3 ;  /* 0x00000020c5c57211 */ /* 0x003fce00018f0eff */
.L_x_1:
[----:B------:R-:W-:Y:S01]  /*1460*/  SHF.R.S32.HI R88, RZ, 0x1f, R0 ;  /* 0x0000001fff587819 */ /* 0x000fe20000011400 */
[----:B------:R-:W2:Y:S01]  /*1470*/  LDL R178, [R1] ;  /* 0x0000000001b27983 */ /* 0x000ea20000100800 */
[C---:B------:R-:W-:Y:S02]  /*1480*/  IADD3 R44, P2, PT, R0.reuse, R4, RZ ;  /* 0x00000004002c7210 */ /* 0x040fe40007f5e0ff */
[----:B------:R-:W-:-:S03]  /*1490*/  IADD3 R42, P3, PT, R0, R5, RZ ;  /* 0x00000005002a7210 */ /* 0x000fc60007f7e0ff */
[----:B------:R-:W-:Y:S01]  /*14a0*/  IMAD.X R45, R88, 0x1, R7, P2 ;  /* 0x00000001582d7824 */ /* 0x000fe200010e0607 */
[----:B------:R-:W-:Y:S01]  /*14b0*/  IADD3 R40, P2, PT, R0, R10, RZ ;  /* 0x0000000a00287210 */ /* 0x000fe20007f5e0ff */
[----:B------:R-:W-:-:S03]  /*14c0*/  IMAD.X R43, R88, 0x1, R8, P3 ;  /* 0x00000001582b7824 */ /* 0x000fc600018e0608 */
[----:B------:R0:W3:Y:S01]  /*14d0*/  LDG.E.U8 R48, desc[UR10][R44.64] ;  /* 0x0000000a2c307981 */ /* 0x0000e2000c1e1100 */
[----:B------:R-:W-:-:S03]  /*14e0*/  IMAD.X R41, R88, 0x1, R11, P2 ;  /* 0x0000000158297824 */ /* 0x000fc600010e060b */
[----:B------:R1:W4:Y:S04]  /*14f0*/  LDG.E.U8 R49, desc[UR10][R42.64] ;  /* 0x0000000a2a317981 */ /* 0x000328000c1e1100 */
[----:B------:R5:W2:Y:S01]  /*1500*/  LDG.E.U8 R50, desc[UR10][R40.64] ;  /* 0x0000000a28327981 */ /* 0x000aa2000c1e1100 */
[C---:B0-----:R-:W-:Y:S02]  /*1510*/  IADD3 R44, P3, PT, R0.reuse, R12, RZ ;  /* 0x0000000c002c7210 */ /* 0x041fe40007f7e0ff */
[----:B-1----:R-:W-:-:S03]  /*1520*/  IADD3 R42, P2, PT, R0, R13, RZ ;  /* 0x0000000d002a7210 */ /* 0x002fc60007f5e0ff */
[----:B------:R-:W-:Y:S01]  /*1530*/  IMAD.X R45, R88, 0x1, R15, P3 ;  /* 0x00000001582d7824 */ /* 0x000fe200018e060f */
[----:B-----5:R-:W-:Y:S01]  /*1540*/  IADD3 R40, P3, PT, R0, R14, RZ ;  /* 0x0000000e00287210 */ /* 0x020fe20007f7e0ff */
[----:B------:R-:W-:-:S03]  /*1550*/  IMAD.X R43, R88, 0x1, R16, P2 ;  /* 0x00000001582b7824 */ /* 0x000fc600010e0610 */
[----:B------:R0:W5:Y:S01]  /*1560*/  LDG.E.U8 R51, desc[UR10][R44.64] ;  /* 0x0000000a2c337981 */ /* 0x000162000c1e1100 */
[----:B------:R-:W-:-:S03]  /*1570*/  IMAD.X R41, R88, 0x1, R17, P3 ;  /* 0x0000000158297824 */ /* 0x000fc600018e0611 */
[----:B------:R1:W4:Y:S04]  /*1580*/  LDG.E.U8 R52, desc[UR10][R42.64] ;  /* 0x0000000a2a347981 */ /* 0x000328000c1e1100 */
[----:B------:R1:W5:Y:S01]  /*1590*/  LDG.E.U8 R53, desc[UR10][R40.64] ;  /* 0x0000000a28357981 */ /* 0x000362000c1e1100 */
[C---:B0-----:R-:W-:Y:S02]  /*15a0*/  IADD3 R44, P2, PT, R0.reuse, R18, RZ ;  /* 0x00000012002c7210 */ /* 0x041fe40007f5e0ff */
[----:B-1----:R-:W-:-:S03]  /*15b0*/  IADD3 R42, P3, PT, R0, R6, RZ ;  /* 0x00000006002a7210 */ /* 0x002fc60007f7e0ff */
[----:B------:R-:W-:Y:S01]  /*15c0*/  IMAD.X R45, R88, 0x1, R21, P2 ;  /* 0x00000001582d7824 */ /* 0x000fe200010e0615 */
[----:B------:R-:W-:Y:S01]  /*15d0*/  IADD3 R40, P2, PT, R0, R19, RZ ;  /* 0x0000001300287210 */ /* 0x000fe20007f5e0ff */
[----:B------:R-:W-:-:S03]  /*15e0*/  IMAD.X R43, R88, 0x1, R9, P3 ;  /* 0x00000001582b7824 */ /* 0x000fc600018e0609 */
[----:B------:R0:W5:Y:S01]  /*15f0*/  LDG.E.U8 R54, desc[UR10][R44.64] ;  /* 0x0000000a2c367981 */ /* 0x000162000c1e1100 */
[----:B------:R-:W-:-:S03]  /*1600*/  IMAD.X R41, R88, 0x1, R22, P2 ;  /* 0x0000000158297824 */ /* 0x000fc600010e0616 */
[----:B------:R1:W5:Y:S04]  /*1610*/  LDG.E.U8 R55, desc[UR10][R42.64] ;  /* 0x0000000a2a377981 */ /* 0x000368000c1e1100 */
        /* <DEDUP_REMOVED lines=49> */
[C---:B------:R-:W-:Y:S02]  /*1930*/  IADD3 R46, P2, PT, R0.reuse, R180, RZ ;  /* 0x000000b4002e7210 */ /* 0x040fe40007f5e0ff */
[----:B------:R-:W-:Y:S01]  /*1940*/  IADD3 R40, P4, PT, R0, R194, RZ ;  /* 0x000000c200287210 */ /* 0x000fe20007f9e0ff */
[C---:B------:R-:W-:Y:S01]  /*1950*/  IMAD.X R43, R88.reuse, 0x1, R189, P3 ;  /* 0x00000001582b7824 */ /* 0x040fe200018e06bd */
[----:B------:R0:W5:Y:S01]  /*1960*/  LDG.E.U8 R85, desc[UR10][R44.64] ;  /* 0x0000000a2c557981 */ /* 0x000162000c1e1100 */
[C---:B------:R-:W-:Y:S02]  /*1970*/  IMAD.X R47, R88.reuse, 0x1, R179, P2 ;  /* 0x00000001582f7824 */ /* 0x040fe400010e06b3 */
[----:B------:R-:W-:Y:S01]  /*1980*/  IMAD.X R41, R88, 0x1, R193, P4 ;  /* 0x0000000158297824 */ /* 0x000fe200020e06c1 */
[----:B------:R1:W5:Y:S04]  /*1990*/  LDG.E.U8 R86, desc[UR10][R42.64] ;  /* 0x0000000a2a567981 */ /* 0x000368000c1e1100 */
[----:B------:R1:W5:Y:S01]  /*19a0*/  LDG.E.U8 R87, desc[UR10][R40.64] ;  /* 0x0000000a28577981 */ /* 0x000362000c1e1100 */
[----:B0-----:R-:W-:-:S03]  /*19b0*/  IADD3 R44, P3, PT, R0, R184, RZ ;  /* 0x000000b8002c7210 */ /* 0x001fc60007f7e0ff */
[----:B------:R0:W5:Y:S01]  /*19c0*/  LDG.E.U8 R83, desc[UR10][R46.64] ;  /* 0x0000000a2e537981 */ /* 0x000162000c1e1100 */
[----:B-1----:R-:W-:Y:S01]  /*19d0*/  IADD3 R42, P2, PT, R0, R188, RZ ;  /* 0x000000bc002a7210 */ /* 0x002fe20007f5e0ff */
[----:B------:R-:W-:Y:S01]  /*19e0*/  IMAD.X R45, R88, 0x1, R183, P3 ;  /* 0x00000001582d7824 */ /* 0x000fe200018e06b7 */
[----:B------:R-:W-:-:S03]  /*19f0*/  IADD3 R40, P4, PT, R0, R192, RZ ;  /* 0x000000c000287210 */ /* 0x000fc60007f9e0ff */
[----:B------:R-:W-:Y:S01]  /*1a00*/  IMAD.X R43, R88, 0x1, R187, P2 ;  /* 0x00000001582b7824 */ /* 0x000fe200010e06bb */
[----:B------:R-:W5:Y:S01]  /*1a10*/  LDG.E.U8 R44, desc[UR10][R44.64] ;  /* 0x0000000a2c2c7981 */ /* 0x000f62000c1e1100 */
[----:B0-----:R-:W-:Y:S01]  /*1a20*/  IADD3 R46, P3, PT, R0, R196, RZ ;  /* 0x000000c4002e7210 */ /* 0x001fe20007f7e0ff */
[C---:B------:R-:W-:Y:S02]  /*1a30*/  IMAD.X R41, R88.reuse, 0x1, R191, P4 ;  /* 0x0000000158297824 */ /* 0x040fe400020e06bf */
[----:B------:R-:W5:Y:S02]  /*1a40*/  LDG.E.U8 R90, desc[UR10][R42.64] ;  /* 0x0000000a2a5a7981 */ /* 0x000f64000c1e1100 */
[----:B------:R-:W-:Y:S02]  /*1a50*/  IMAD.X R47, R88, 0x1, R195, P3 ;  /* 0x00000001582f7824 */ /* 0x000fe400018e06c3 */
[----:B------:R0:W5:Y:S04]  /*1a60*/  LDG.E.U8 R91, desc[UR10][R40.64] ;  /* 0x0000000a285b7981 */ /* 0x000168000c1e1100 */
[----:B------:R1:W5:Y:S01]  /*1a70*/  LDG.E.U8 R96, desc[UR10][R46.64] ;  /* 0x0000000a2e607981 */ /* 0x000362000c1e1100 */
[----:B------:R-:W0:Y:S01]  /*1a80*/  S2R R177, SR_TID.X ;  /* 0x0000000000b17919 */ /* 0x000e220000002100 */
[----:B------:R-:W1:Y:S01]  /*1a90*/  S2UR UR8, SR_CgaCtaId ;  /* 0x00000000000879c3 */ /* 0x000e620000008800 */
[----:B------:R-:W-:-:S02]  /*1aa0*/  UMOV UR7, 0x400 ;  /* 0x0000040000077882 */ /* 0x000fc40000000000 */
[----:B-1----:R-:W-:Y:S01]  /*1ab0*/  ULEA UR8, UR8, UR7, 0x18 ;  /* 0x0000000708087291 */ /* 0x002fe2000f8ec0ff */
[----:B0-----:R-:W-:-:S05]  /*1ac0*/  IMAD.SHL.U32 R40, R177, 0x40, RZ ;  /* 0x00000040b1287824 */ /* 0x001fca00078e00ff */
[----:B------:R-:W-:-:S05]  /*1ad0*/  LOP3.LUT R41, R40, 0x40, RZ, 0xc0, !PT ;  /* 0x0000004028297812 */ /* 0x000fca00078ec0ff */
[----:B------:R-:W-:Y:S02]  /*1ae0*/  VIADD R46, R41, UR8 ;  /* 0x00000008292e7c36 */ /* 0x000fe40008000000 */
[C---:B------:R-:W-:Y:S01]  /*1af0*/  IMAD.SHL.U32 R41, R177.reuse, 0x10, RZ ;  /* 0x00000010b1297824 */ /* 0x040fe200078e00ff */
[----:B------:R-:W-:-:S04]  /*1b00*/  LOP3.LUT R43, R177, 0x4, RZ, 0xc0, !PT ;  /* 0x00000004b12b7812 */ /* 0x000fc800078ec0ff */
[----:B------:R-:W-:Y:S02]  /*1b10*/  LOP3.LUT R132, R41, 0x100, RZ, 0xc0, !PT ;  /* 0x0000010029847812 */ /* 0x000fe400078ec0ff */
[----:B------:R-:W-:Y:S01]  /*1b20*/  LOP3.LUT R41, R177, 0x7f, RZ, 0xc0, !PT ;  /* 0x0000007fb1297812 */ /* 0x000fe200078ec0ff */
[----:B------:R-:W-:Y:S01]  /*1b30*/  BAR.SYNC.DEFER_BLOCKING 0x0 ;  /* 0x0000000000007b1d */ /* 0x000fe20000010000 */
[--C-:B------:R-:W-:Y:S01]  /*1b40*/  SHF.R.S32.HI R89, RZ, 0x2, R177.reuse ;  /* 0x00000002ff597819 */ /* 0x100fe200000114b1 */
[----:B------:R-:W-:Y:S01]  /*1b50*/  IMAD R43, R43, 0x80, R46 ;  /* 0x000000802b2b7824 */ /* 0x000fe200078e022e */
[----:B------:R-:W-:Y:S02]  /*1b60*/  LOP3.LUT R46, R41, 0x10, RZ, 0x3c, !PT ;  /* 0x00000010292e7812 */ /* 0x000fe400078e3cff */
[----:B------:R-:W-:Y:S02]  /*1b70*/  SGXT R89, R89, 0x1 ;  /* 0x000000015959781a */ /* 0x000fe40000000200 */
[----:B------:R-:W-:Y:S01]  /*1b80*/  SHF.R.S32.HI R45, RZ, 0x1, R177 ;  /* 0x00000001ff2d7819 */ /* 0x000fe200000114b1 */
[----:B------:R-:W-:Y:S01]  /*1b90*/  IMAD.SHL.U32 R88, R177, 0x20, RZ ;  /* 0x00000020b1587824 */ /* 0x000fe200078e00ff */
[----:B------:R-:W-:-:S02]  /*1ba0*/  LOP3.LUT R89, R89, 0x90, RZ, 0xc0, !PT ;  /* 0x0000009059597812 */ /* 0x000fc400078ec0ff */
[----:B------:R-:W-:Y:S02]  /*1bb0*/  SGXT R42, R45, 0x1 ;  /* 0x000000012d2a781a */ /* 0x000fe40000000200 */
[----:B------:R-:W-:Y:S02]  /*1bc0*/  LOP3.LUT R89, R89, 0x60, R88, 0xf8, !PT ;  /* 0x0000006059597812 */ /* 0x000fe400078ef858 */
[----:B------:R-:W-:Y:S02]  /*1bd0*/  LOP3.LUT R40, R177, 0x8, RZ, 0xc0, !PT ;  /* 0x00000008b1287812 */ /* 0x000fe400078ec0ff */
[----:B------:R-:W-:Y:S02]  /*1be0*/  SHF.R.S32.HI R88, RZ, 0x3, R177 ;  /* 0x00000003ff587819 */ /* 0x000fe400000114b1 */
[----:B------:R-:W-:Y:S01]  /*1bf0*/  LOP3.LUT R45, R42, 0x120, RZ, 0xc0, !PT ;  /* 0x000001202a2d7812 */ /* 0x000fe200078ec0ff */
[----:B------:R-:W-:Y:S01]  /*1c00*/  IMAD.SHL.U32 R40, R40, 0x2, RZ ;  /* 0x0000000228287824 */ /* 0x000fe200078e00ff */
[----:B------:R-:W-:-:S02]  /*1c10*/  SGXT R42, R88, 0x1 ;  /* 0x00000001582a781a */ /* 0x000fc40000000200 */
[----:B------:R-:W-:Y:S02]  /*1c20*/  LOP3.LUT R45, R45, 0x30, R177, 0x78, !PT ;  /* 0x000000302d2d7812 */ /* 0x000fe400078e78b1 */
[----:B------:R-:W-:Y:S02]  /*1c30*/  LOP3.LUT R89, R89, R40, RZ, 0x3c, !PT ;  /* 0x0000002859597212 */ /* 0x000fe400078e3cff */
[----:B------:R-:W-:Y:S02]  /*1c40*/  LOP3.LUT R42, R45, 0x90, R42, 0x78, !PT ;  /* 0x000000902d2a7812 */ /* 0x000fe400078e782a */
[----:B------:R-:W-:Y:S01]  /*1c50*/  IADD3 R132, PT, PT, R89, UR8, R132 ;  /* 0x0000000859847c10 */ /* 0x000fe2000fffe084 */
[----:B---3--:R-:W-:Y:S04]  /*1c60*/  STS.U8 [R41+UR8], R48 ;  /* 0x0000003029007988 */ /* 0x008fe80008000008 */
[----:B--2---:R-:W-:Y:S04]  /*1c70*/  STS.U8 [R41+UR8+0x100], R50 ;  /* 0x0001003229007988 */ /* 0x004fe80008000008 */
[----:B----4-:R-:W-:Y:S04]  /*1c80*/  STS.U8 [R41+UR8+0x200], R52 ;  /* 0x0002003429007988 */ /* 0x010fe80008000008 */
[----:B-----5:R-:W-:Y:S04]  /*1c90*/  STS.U8 [R41+UR8+0x300], R54 ;  /* 0x0003003629007988 */ /* 0x020fe80008000008 */
[----:B------:R-:W-:Y:S04]  /*1ca0*/  STS.U8 [R41+UR8+0x400], R56 ;  /* 0x0004003829007988 */ /* 0x000fe80008000008 */
        /* <DEDUP_REMOVED lines=26> */
[----:B------:R-:W-:Y:S01]  /*1e50*/  STS.U8 [R46+UR8+0xf80], R96 ;  /* 0x000f80602e007988 */ /* 0x000fe20008000008 */
[----:B------:R-:W-:Y:S01]  /*1e60*/  BAR.SYNC.DEFER_BLOCKING 0x0 ;  /* 0x0000000000007b1d */ /* 0x000fe20000010000 */
[----:B------:R-:W-:-:S05]  /*1e70*/  IMAD.IADD R97, R42, 0x1, R43 ;  /* 0x000000012a617824 */ /* 0x000fca00078e022b */
[----:B------:R-:W0:Y:S04]  /*1e80*/  LDSM.16.M88.4 R40, [R132] ;  /* 0x000000008428783b */ /* 0x000e280000000200 */
[----:B------:R-:W1:Y:S04]  /*1e90*/  LDSM.16.MT88.4 R48, [R97+0x1000] ;  /* 0x001000006130783b */ /* 0x000e680000004200 */
[----:B------:R-:W2:Y:S04]  /*1ea0*/  LDSM.16.MT88.4 R128, [R97+0x1400] ;  /* 0x001400006180783b */ /* 0x000ea80000004200 */
[----:B------:R-:W3:Y:S04]  /*1eb0*/  LDSM.16.M88.4 R92, [R132+0x200] ;  /* 0x00020000845c783b */ /* 0x000ee80000000200 */
[----:B------:R-:W4:Y:S04]  /*1ec0*/  LDSM.16.M88.4 R84, [R132+0x400] ;  /* 0x000400008454783b */ /* 0x000f280000000200 */
[----:B------:R-:W5:Y:S01]  /*1ed0*/  LDSM.16.M88.4 R56, [R132+0x600] ;  /* 0x000600008438783b */ /* 0x000f620000000200 */
[----:B0-----:R-:W-:-:S02]  /*1ee0*/  F2FP.F16.E4M3.UNPACK_B R88, R42 ;  /* 0x0000002aff58723e */ /* 0x001fc400020006ff */
[----:B------:R-:W-:Y:S01]  /*1ef0*/  F2FP.F16.E4M3.UNPACK_B R89, R43 ;  /* 0x0000002bff59723e */ /* 0x000fe200020006ff */
[----:B-1----:R-:W-:Y:S02]  /*1f00*/  IMAD.MOV.U32 R44, RZ, RZ, R48 ;  /* 0x000000ffff2c7224 */ /* 0x002fe400078e0030 */
[----:B------:R-:W-:Y:S02]  /*1f10*/  IMAD.MOV.U32 R45, RZ, RZ, R50 ;  /* 0x000000ffff2d7224 */ /* 0x000fe400078e0032 */
[----:B--2---:R-:W-:Y:S02]  /*1f20*/  IMAD.MOV.U32 R46, RZ, RZ, R128 ;  /* 0x000000ffff2e7224 */ /* 0x004fe400078e0080 */
[----:B------:R-:W-:Y:S01]  /*1f30*/  IMAD.MOV.U32 R47, RZ, RZ, R130 ;  /* 0x000000ffff2f7224 */ /* 0x000fe200078e0082 */
[----:B---3--:R-:W-:Y:S01]  /*1f40*/  F2FP.F16.E4M3.UNPACK_B R120, R92 ;  /* 0x0000005cff78723e */ /* 0x008fe200020006ff */
[----:B------:R-:W-:Y:S01]  /*1f50*/  IMAD.MOV.U32 R52, RZ, RZ, R48 ;  /* 0x000000ffff347224 */ /* 0x000fe200078e0030 */
[----:B------:R-:W-:Y:S01]  /*1f60*/  F2FP.F16.E4M3.UNPACK_B R121, R93 ;  /* 0x0000005dff79723e */ /* 0x000fe200020006ff */
[----:B------:R-:W-:Y:S01]  /*1f70*/  IMAD.MOV.U32 R53, RZ, RZ, R50 ;  /* 0x000000ffff357224 */ /* 0x000fe200078e0032 */
[----:B------:R-:W-:Y:S01]  /*1f80*/  F2FP.F16.E4M3.UNPACK_B R96, R94 ;  /* 0x0000005eff60723e */ /* 0x000fe200020006ff */
[----:B------:R-:W-:Y:S01]  /*1f90*/  IMAD.MOV.U32 R54, RZ, RZ, R128 ;  /* 0x000000ffff367224 */ /* 0x000fe200078e0080 */
[----:B------:R-:W-:Y:S01]  /*1fa0*/  F2FP.F16.E4M3.UNPACK_B R97, R95 ;  /* 0x0000005fff61723e */ /* 0x000fe200020006ff */
[----:B------:R-:W-:Y:S01]  /*1fb0*/  IMAD.MOV.U32 R55, RZ, RZ, R130 ;  /* 0x000000ffff377224 */ /* 0x000fe200078e0082 */
[----:B----4-:R-:W-:-:S02]  /*1fc0*/  F2FP.F16.E4M3.UNPACK_B R104, R84 ;  /* 0x00000054ff68723e */ /* 0x010fc400020006ff */
[----:B------:R-:W-:Y:S02]  /*1fd0*/  F2FP.F16.E4M3.UNPACK_B R105, R85 ;  /* 0x00000055ff69723e */ /* 0x000fe400020006ff */
[----:B------:R-:W-:Y:S02]  /*1fe0*/  F2FP.F16.E4M3.UNPACK_B R116, R86 ;  /* 0x00000056ff74723e */ /* 0x000fe400020006ff */
[----:B------:R-:W-:Y:S01]  /*1ff0*/  F2FP.F16.E4M3.UNPACK_B R117, R87 ;  /* 0x00000057ff75723e */ /* 0x000fe200020006ff */
[C---:B------:R-:W-:Y:S08]  /*2000*/  HMMA.16816.F32 R88, R44.reuse, R88, RZ ;  /* 0x000000582c58723c */ /* 0x040ff000000018ff */
[C---:B------:R-:W-:Y:S08]  /*2010*/  HMMA.16816.F32 R120, R44.reuse, R120, RZ ;  /* 0x000000782c78723c */ /* 0x040ff000000018ff */
[C---:B------:R-:W-:Y:S08]  /*2020*/  HMMA.16816.F32 R96, R44.reuse, R96, RZ ;  /* 0x000000602c60723c */ /* 0x040ff000000018ff */
[----:B------:R-:W-:Y:S01]  /*2030*/  HMMA.16816.F32 R104, R44, R104, RZ ;  /* 0x000000682c68723c */ /* 0x000fe200000018ff */
[----:B------:R-:W0:Y:S07]  /*2040*/  LDSM.16.M88.4 R44, [R132+0x800] ;  /* 0x00080000842c783b */ /* 0x000e2e0000000200 */
[----:B------:R-:W-:Y:S01]  /*2050*/  HMMA.16816.F32 R116, R52, R116, RZ ;  /* 0x000000743474723c */ /* 0x000fe200000018ff */
[----:B------:R-:W1:Y:S01]  /*2060*/  LDSM.16.M88.4 R52, [R132+0xa00] ;  /* 0x000a00008434783b */ /* 0x000e620000000200 */
[----:B-----5:R-:W-:Y:S01]  /*2070*/  F2FP.F16.E4M3.UNPACK_B R76, R56 ;  /* 0x00000038ff4c723e */ /* 0x020fe200020006ff */
[----:B------:R-:W-:Y:S01]  /*2080*/  IMAD.MOV.U32 R68, RZ, RZ, R48 ;  /* 0x000000ffff447224 */ /* 0x000fe200078e0030 */
[----:B------:R-:W-:Y:S01]  /*2090*/  F2FP.F16.E4M3.UNPACK_B R77, R57 ;  /* 0x00000039ff4d723e */ /* 0x000fe200020006ff */
[----:B------:R-:W-:-:S02]  /*20a0*/  IMAD.MOV.U32 R69, RZ, RZ, R50 ;  /* 0x000000ffff457224 */ /* 0x000fc400078e0032 */
[----:B------:R-:W-:Y:S02]  /*20b0*/  IMAD.MOV.U32 R70, RZ, RZ, R128 ;  /* 0x000000ffff467224 */ /* 0x000fe400078e0080 */
[----:B------:R-:W-:Y:S01]  /*20c0*/  IMAD.MOV.U32 R71, RZ, RZ, R130 ;  /* 0x000000ffff477224 */ /* 0x000fe200078e0082 */
[----:B------:R-:W-:Y:S01]  /*20d0*/  F2FP.F16.E4M3.UNPACK_B R80, R58 ;  /* 0x0000003aff50723e */ /* 0x000fe200020006ff */
[----:B------:R-:W-:Y:S01]  /*20e0*/  IMAD.MOV.U32 R78, RZ, RZ, R128 ;  /* 0x000000ffff4e7224 */ /* 0x000fe200078e0080 */
[----:B------:R-:W-:Y:S01]  /*20f0*/  F2FP.F16.E4M3.UNPACK_B R81, R59 ;  /* 0x0000003bff51723e */ /* 0x000fe200020006ff */
[----:B------:R-:W-:-:S03]  /*2100*/  IMAD.MOV.U32 R79, RZ, RZ, R130 ;  /* 0x000000ffff4f7224 */ /* 0x000fc600078e0082 */
[----:B------:R-:W-:Y:S01]  /*2110*/  HMMA.16816.F32 R68, R68, R76, RZ ;  /* 0x0000004c4444723c */ /* 0x000fe200000018ff */
[----:B------:R-:W-:Y:S02]  /*2120*/  IMAD.MOV.U32 R76, RZ, RZ, R48 ;  /* 0x000000ffff4c7224 */ /* 0x000fe400078e0030 */
[----:B------:R-:W-:Y:S02]  /*2130*/  IMAD.MOV.U32 R77, RZ, RZ, R50 ;  /* 0x000000ffff4d7224 */ /* 0x000fe400078e0032 */
[----:B------:R-:W-:Y:S02]  /*2140*/  IMAD.MOV.U32 R82, RZ, RZ, R128 ;  /* 0x000000ffff527224 */ /* 0x000fe400078e0080 */
[----:B------:R-:W-:-:S03]  /*2150*/  IMAD.MOV.U32 R83, RZ, RZ, R130 ;  /* 0x000000ffff537224 */ /* 0x000fc600078e0082 */
[----:B------:R-:W-:Y:S01]  /*2160*/  HMMA.16816.F32 R76, R76, R80, RZ ;  /* 0x000000504c4c723c */ /* 0x000fe200000018ff */
[----:B------:R-:W-:Y:S02]  /*2170*/  IMAD.MOV.U32 R80, RZ, RZ, R48 ;  /* 0x000000ffff507224 */ /* 0x000fe400078e0030 */
[----:B------:R-:W-:Y:S01]  /*2180*/  IMAD.MOV.U32 R81, RZ, RZ, R50 ;  /* 0x000000ffff517224 */ /* 0x000fe200078e0032 */
[----:B0-----:R-:W-:Y:S02]  /*2190*/  F2FP.F16.E4M3.UNPACK_B R108, R44 ;  /* 0x0000002cff6c723e */ /* 0x001fe400020006ff */
[----:B------:R-:W-:Y:S02]  /*21a0*/  F2FP.F16.E4M3.UNPACK_B R109, R45 ;  /* 0x0000002dff6d723e */ /* 0x000fe400020006ff */
[----:B-1----:R-:W-:Y:S02]  /*21b0*/  F2FP.F16.E4M3.UNPACK_B R112, R52 ;  /* 0x00000034ff70723e */ /* 0x002fe400020006ff */
[----:B------:R-:W-:-:S02]  /*21c0*/  F2FP.F16.E4M3.UNPACK_B R113, R53 ;  /* 0x00000035ff71723e */ /* 0x000fc400020006ff */
[----:B------:R-:W-:Y:S02]  /*21d0*/  F2FP.F16.E4M3.UNPACK_B R124, R54 ;  /* 0x00000036ff7c723e */ /* 0x000fe400020006ff */
[----:B------:R-:W-:Y:S01]  /*21e0*/  F2FP.F16.E4M3.UNPACK_B R125, R55 ;  /* 0x00000037ff7d723e */ /* 0x000fe200020006ff */
[----:B------:R-:W-:Y:S01]  /*21f0*/  HMMA.16816.F32 R108, R80, R108, RZ ;  /* 0x0000006c506c723c */ /* 0x000fe200000018ff */
[----:B------:R-:W-:Y:S01]  /*2200*/  USHF.R.S32.HI UR12, URZ, 0x1f, UR4 ;  /* 0x0000001fff0c7899 */ /* 0x000fe20008011404 */
[----:B------:R-:W-:Y:S01]  /*2210*/  F2FP.F16.E4M3.UNPACK_B R42, R42.H1 ;  /* 0x0000002aff2a723e */ /* 0x000fe200030006ff */
[----:B------:R-:W-:Y:S01]  /*2220*/  IMAD.MOV.U32 R126, RZ, RZ, R129 ;  /* 0x000000ffff7e7224 */ /* 0x000fe200078e0081 */
[----:B------:R-:W-:Y:S01]  /*2230*/  F2FP.F16.E4M3.UNPACK_B R43, R43.H1 ;  /* 0x0000002bff2b723e */ /* 0x000fe200030006ff */
[----:B------:R-:W-:-:S03]  /*2240*/  IMAD.MOV.U32 R127, RZ, RZ, R131 ;  /* 0x000000ffff7f7224 */ /* 0x000fc600078e0083 */
[----:B------:R-:W-:Y:S01]  /*2250*/  HMMA.16816.F32 R112, R80, R112, RZ ;  /* 0x000000705070723c */ /* 0x000fe200000018ff */
[----:B------:R-:W-:Y:S02]  /*2260*/  IADD3 RZ, P3, PT, R36, UR4, RZ ;  /* 0x0000000424ff7c10 */ /* 0x000fe4000ff7e0ff */
[----:B------:R-:W-:Y:S02]  /*2270*/  F2FP.F16.E4M3.UNPACK_B R92, R92.H1 ;  /* 0x0000005cff5c723e */ /* 0x000fe400030006ff */
[----:B------:R-:W-:-:S03]  /*2280*/  F2FP.F16.E4M3.UNPACK_B R93, R93.H1 ;  /* 0x0000005dff5d723e */ /* 0x000fc600030006ff */
[----:B------:R-:W-:Y:S01]  /*2290*/  HMMA.16816.F32 R80, R80, R124, RZ ;  /* 0x0000007c5050723c */ /* 0x000fe200000018ff */
[----:B------:R-:W-:Y:S02]  /*22a0*/  IMAD.MOV.U32 R124, RZ, RZ, R49 ;  /* 0x000000ffff7c7224 */ /* 0x000fe400078e0031 */
[----:B------:R-:W-:Y:S01]  /*22b0*/  IMAD.MOV.U32 R125, RZ, RZ, R51 ;  /* 0x000000ffff7d7224 */ /* 0x000fe200078e0033 */
[----:B------:R-:W-:Y:S01]  /*22c0*/  IADD3.X R135, PT, PT, R197, UR12, RZ, P3, !PT ;  /* 0x0000000cc5877c10 */ /* 0x000fe20009ffe4ff */
[----:B------:R-:W-:Y:S01]  /*22d0*/  VIADD R134, R36, UR4 ;  /* 0x0000000424867c36 */ /* 0x000fe20008000000 */
[----:B------:R-:W-:-:S04]  /*22e0*/  IADD3 RZ, P2, PT, R3, UR4, RZ ;  /* 0x0000000403ff7c10 */ /* 0x000fc8000ff5e0ff */
[----:B------:R-:W-:Y:S01]  /*22f0*/  HMMA.16816.F32 R88, R124, R42, R88 ;  /* 0x0000002a7c58723c */ /* 0x000fe20000001858 */
[----:B------:R-:W-:Y:S02]  /*2300*/  F2FP.F16.E4M3.UNPACK_B R42, R94.H1 ;  /* 0x0000005eff2a723e */ /* 0x000fe400030006ff */
[----:B------:R-:W-:-:S05]  /*2310*/  F2FP.F16.E4M3.UNPACK_B R43, R95.H1 ;  /* 0x0000005fff2b723e */ /* 0x000fca00030006ff */
[----:B------:R-:W-:Y:S01]  /*2320*/  HMMA.16816.F32 R92, R124, R92, R120 ;  /* 0x0000005c7c5c723c */ /* 0x000fe20000001878 */
[----:B------:R-:W-:Y:S01]  /*2330*/  IADD3.X R127, PT, PT, R32, UR12, RZ, P2, !PT ;  /* 0x0000000c207f7c10 */ /* 0x000fe200097fe4ff */
[----:B------:R0:W2:Y:S01]  /*2340*/  LDG.E.U8 R124, desc[UR10][R134.64] ;  /* 0x0000000a867c7981 */ /* 0x0000a2000c1e1100 */
[----:B------:R-:W-:Y:S01]  /*2350*/  VIADD R126, R3, UR4 ;  /* 0x00000004037e7c36 */ /* 0x000fe20008000000 */
[----:B------:R-:W-:Y:S01]  /*2360*/  IADD3 R156, P4, PT, R208, UR4, RZ ;  /* 0x00000004d09c7c10 */ /* 0x000fe2000ff9e0ff */
[----:B------:R-:W-:Y:S02]  /*2370*/  IMAD.MOV.U32 R120, RZ, RZ, R49 ;  /* 0x000000ffff787224 */ /* 0x000fe400078e0031 */
[----:B------:R-:W-:Y:S02]  /*2380*/  IMAD.MOV.U32 R121, RZ, RZ, R51 ;  /* 0x000000ffff797224 */ /* 0x000fe400078e0033 */
[----:B------:R-:W-:Y:S01]  /*2390*/  IMAD.MOV.U32 R122, RZ, RZ, R129 ;  /* 0x000000ffff7a7224 */ /* 0x000fe200078e0081 */
[----:B0-----:R-:W-:Y:S01]  /*23a0*/  IADD3 R134, P2, PT, R224, UR4, RZ ;  /* 0x00000004e0867c10 */ /* 0x001fe2000ff5e0ff */
[----:B------:R-:W-:Y:S01]  /*23b0*/  IMAD.MOV.U32 R123, RZ, RZ, R131 ;  /* 0x000000ffff7b7224 */ /* 0x000fe200078e0083 */
[----:B------:R-:W-:Y:S01]  /*23c0*/  F2FP.F16.E4M3.UNPACK_B R84, R84.H1 ;  /* 0x00000054ff54723e */ /* 0x000fe200030006ff */
[----:B------:R-:W3:Y:S01]  /*23d0*/  LDG.E.U8 R126, desc[UR10][R126.64] ;  /* 0x0000000a7e7e7981 */ /* 0x000ee2000c1e1100 */
[----:B------:R-:W-:-:S02]  /*23e0*/  IADD3.X R135, PT, PT, R223, UR12, RZ, P2, !PT ;  /* 0x0000000cdf877c10 */ /* 0x000fc400097fe4ff */
[----:B------:R-:W-:Y:S02]  /*23f0*/  IADD3 R158, P2, PT, R210, UR4, RZ ;  /* 0x00000004d29e7c10 */ /* 0x000fe4000ff5e0ff */
[----:B------:R-:W-:Y:S02]  /*2400*/  IADD3.X R157, PT, PT, R207, UR12, RZ, P4, !PT ;  /* 0x0000000ccf9d7c10 */ /* 0x000fe4000a7fe4ff */
[----:B------:R-:W-:Y:S01]  /*2410*/  F2FP.F16.E4M3.UNPACK_B R85, R85.H1 ;  /* 0x00000055ff55723e */ /* 0x000fe200030006ff */
[----:B------:R-:W-:Y:S01]  /*2420*/  HMMA.16816.F32 R96, R120, R42, R96 ;  /* 0x0000002a7860723c */ /* 0x000fe20000001860 */
[----:B------:R-:W-:Y:S01]  /*2430*/  IADD3.X R159, PT, PT, R209, UR12, RZ, P2, !PT ;  /* 0x0000000cd19f7c10 */ /* 0x000fe200097fe4ff */
[----:B------:R0:W4:Y:S01]  /*2440*/  LDG.E.U8 R127, desc[UR10][R134.64] ;  /* 0x0000000a867f7981 */ /* 0x000122000c1e1100 */
[----:B------:R-:W-:-:S03]  /*2450*/  IADD3 R42, P2, PT, R242, UR4, RZ ;  /* 0x00000004f22a7c10 */ /* 0x000fc6000ff5e0ff */
[----:B------:R1:W5:Y:S01]  /*2460*/  LDG.E.U8 R125, desc[UR10][R156.64] ;  /* 0x0000000a9c7d7981 */ /* 0x000362000c1e1100 */
[----:B------:R-:W-:Y:S02]  /*2470*/  IADD3.X R43, PT, PT, R241, UR12, RZ, P2, !PT ;  /* 0x0000000cf12b7c10 */ /* 0x000fe400097fe4ff */
[----:B------:R-:W-:Y:S01]  /*2480*/  F2FP.F16.E4M3.UNPACK_B R56, R56.H1 ;  /* 0x00000038ff38723e */ /* 0x000fe200030006ff */
[----:B------:R-:W2:Y:S01]  /*2490*/  LDG.E.U8 R133, desc[UR10][R158.64] ;  /* 0x0000000a9e857981 */ /* 0x000ea2000c1e1100 */
[----:B0-----:R-:W-:Y:S02]  /*24a0*/  IADD3 R134, P4, PT, R240, UR4, RZ ;  /* 0x00000004f0867c10 */ /* 0x001fe4000ff9e0ff */
[----:B------:R-:W-:Y:S02]  /*24b0*/  F2FP.F16.E4M3.UNPACK_B R57, R57.H1 ;  /* 0x00000039ff39723e */ /* 0x000fe400030006ff */
[----:B-1----:R-:W-:Y:S02]  /*24c0*/  F2FP.F16.E4M3.UNPACK_B R156, R86.H1 ;  /* 0x00000056ff9c723e */ /* 0x002fe400030006ff */
[----:B------:R-:W-:-:S02]  /*24d0*/  F2FP.F16.E4M3.UNPACK_B R157, R87.H1 ;  /* 0x00000057ff9d723e */ /* 0x000fc400030006ff */
[----:B------:R-:W-:Y:S01]  /*24e0*/  HMMA.16816.F32 R84, R120, R84, R104 ;  /* 0x000000547854723c */ /* 0x000fe20000001868 */
[----:B------:R-:W-:Y:S01]  /*24f0*/  IADD3.X R135, PT, PT, R239, UR12, RZ, P4, !PT ;  /* 0x0000000cef877c10 */ /* 0x000fe2000a7fe4ff */
[----:B------:R-:W-:Y:S02]  /*2500*/  IMAD.MOV.U32 R104, RZ, RZ, R49 ;  /* 0x000000ffff687224 */ /* 0x000fe400078e0031 */
[----:B------:R-:W-:Y:S02]  /*2510*/  IMAD.MOV.U32 R105, RZ, RZ, R51 ;  /* 0x000000ffff697224 */ /* 0x000fe400078e0033 */
[----:B------:R-:W-:Y:S01]  /*2520*/  IMAD.MOV.U32 R106, RZ, RZ, R129 ;  /* 0x000000ffff6a7224 */ /* 0x000fe200078e0081 */
[----:B------:R-:W2:Y:S01]  /*2530*/  LDG.E.U8 R134, desc[UR10][R134.64] ;  /* 0x0000000a86867981 */ /* 0x000ea2000c1e1100 */
[----:B------:R-:W-:-:S07]  /*2540*/  IMAD.MOV.U32 R107, RZ, RZ, R131 ;  /* 0x000000ffff6b7224 */ /* 0x000fce00078e0083 */
[----:B------:R-:W-:Y:S01]  /*2550*/  HMMA.16816.F32 R116, R104, R156, R116 ;  /* 0x0000009c6874723c */ /* 0x000fe20000001874 */
[----:B------:R0:W2:Y:S02]  /*2560*/  LDG.E.U8 R135, desc[UR10][R42.64] ;  /* 0x0000000a2a877981 */ /* 0x0000a4000c1e1100 */
[----:B0-----:R-:W-:Y:S02]  /*2570*/  F2FP.F16.E4M3.UNPACK_B R42, R58.H1 ;  /* 0x0000003aff2a723e */ /* 0x001fe400030006ff */
[----:B------:R-:W-:-:S03]  /*2580*/  F2FP.F16.E4M3.UNPACK_B R43, R59.H1 ;  /* 0x0000003bff2b723e */ /* 0x000fc600030006ff */
[----:B------:R-:W-:Y:S01]  /*2590*/  HMMA.16816.F32 R56, R104, R56, R68 ;  /* 0x000000386838723c */ /* 0x000fe20000001844 */
[----:B------:R-:W-:Y:S01]  /*25a0*/  IMAD.MOV.U32 R68, RZ, RZ, R49 ;  /* 0x000000ffff447224 */ /* 0x000fe200078e0031 */
[----:B------:R-:W-:Y:S01]  /*25b0*/  F2FP.F16.E4M3.UNPACK_B R104, R44.H1 ;  /* 0x0000002cff68723e */ /* 0x000fe200030006ff */
[----:B------:R-:W-:Y:S01]  /*25c0*/  IMAD.MOV.U32 R69, RZ, RZ, R51 ;  /* 0x000000ffff457224 */ /* 0x000fe200078e0033 */
[----:B------:R-:W-:Y:S01]  /*25d0*/  F2FP.F16.E4M3.UNPACK_B R105, R45.H1 ;  /* 0x0000002dff69723e */ /* 0x000fe200030006ff */
[----:B------:R-:W-:Y:S02]  /*25e0*/  IMAD.MOV.U32 R70, RZ, RZ, R129 ;  /* 0x000000ffff467224 */ /* 0x000fe400078e0081 */
[----:B------:R-:W-:-:S07]  /*25f0*/  IMAD.MOV.U32 R71, RZ, RZ, R131 ;  /* 0x000000ffff477224 */ /* 0x000fce00078e0083 */
[----:B------:R-:W-:Y:S01]  /*2600*/  HMMA.16816.F32 R108, R68, R104, R108 ;  /* 0x00000068446c723c */ /* 0x000fe2000000186c */
[----:B------:R-:W0:Y:S01]  /*2610*/  LDSM.16.M88.4 R104, [R132+0xc00] ;  /* 0x000c00008468783b */ /* 0x000e220000000200 */
[----:B------:R-:W-:-:S04]  /*2620*/  IADD3 R120, P3, PT, R226, UR4, RZ ;  /* 0x00000004e2787c10 */ /* 0x000fc8000ff7e0ff */
[----:B------:R-:W-:Y:S02]  /*2630*/  IADD3.X R121, PT, PT, R225, UR12, RZ, P3, !PT ;  /* 0x0000000ce1797c10 */ /* 0x000fe40009ffe4ff */
[----:B------:R-:W-:Y:S01]  /*2640*/  IADD3 RZ, P2, PT, R33, UR4, RZ ;  /* 0x0000000421ff7c10 */ /* 0x000fe2000ff5e0ff */
[----:B------:R-:W-:Y:S01]  /*2650*/  HMMA.16816.F32 R76, R68, R42, R76 ;  /* 0x0000002a444c723c */ /* 0x000fe2000000184c */
[----:B------:R-:W-:Y:S01]  /*2660*/  IMAD.MOV.U32 R68, RZ, RZ, R48 ;  /* 0x000000ffff447224 */ /* 0x000fe200078e0030 */
[----:B------:R1:W2:Y:S01]  /*2670*/  LDG.E.U8 R155, desc[UR10][R120.64] ;  /* 0x0000000a789b7981 */ /* 0x0002a2000c1e1100 */
[----:B------:R-:W-:Y:S02]  /*2680*/  IMAD.MOV.U32 R69, RZ, RZ, R50 ;  /* 0x000000ffff457224 */ /* 0x000fe400078e0032 */
[----:B------:R-:W-:Y:S02]  /*2690*/  IMAD.MOV.U32 R70, RZ, RZ, R128 ;  /* 0x000000ffff467224 */ /* 0x000fe400078e0080 */
[----:B------:R-:W-:Y:S01]  /*26a0*/  IMAD.MOV.U32 R71, RZ, RZ, R130 ;  /* 0x000000ffff477224 */ /* 0x000fe200078e0082 */
[----:B------:R-:W-:-:S02]  /*26b0*/  IADD3.X R157, PT, PT, R198, UR12, RZ, P2, !PT ;  /* 0x0000000cc69d7c10 */ /* 0x000fc400097fe4ff */
[----:B-1----:R-:W-:Y:S02]  /*26c0*/  F2FP.F16.E4M3.UNPACK_B R120, R40 ;  /* 0x00000028ff78723e */ /* 0x002fe400020006ff */
[----:B------:R-:W-:Y:S02]  /*26d0*/  F2FP.F16.E4M3.UNPACK_B R121, R41 ;  /* 0x00000029ff79723e */ /* 0x000fe400020006ff */
[----:B------:R-:W-:Y:S02]  /*26e0*/  IADD3 R44, P2, PT, R212, UR4, RZ ;  /* 0x00000004d42c7c10 */ /* 0x000fe4000ff5e0ff */
[----:B------:R-:W-:Y:S02]  /*26f0*/  IADD3 R42, P3, PT, R228, UR4, RZ ;  /* 0x00000004e42a7c10 */ /* 0x000fe4000ff7e0ff */
[----:B------:R-:W-:Y:S01]  /*2700*/  IADD3.X R45, PT, PT, R211, UR12, RZ, P2, !PT ;  /* 0x0000000cd32d7c10 */ /* 0x000fe200097fe4ff */
[----:B------:R-:W-:Y:S01]  /*2710*/  HMMA.16816.F32 R68, R68, R120, RZ ;  /* 0x000000784444723c */ /* 0x000fe200000018ff */
[----:B------:R-:W-:Y:S01]  /*2720*/  F2FP.F16.E4M3.UNPACK_B R52, R52.H1 ;  /* 0x00000034ff34723e */ /* 0x000fe200030006ff */
[----:B------:R-:W-:Y:S01]  /*2730*/  IMAD.MOV.U32 R120, RZ, RZ, R49 ;  /* 0x000000ffff787224 */ /* 0x000fe200078e0031 */
[----:B------:R-:W-:Y:S01]  /*2740*/  F2FP.F16.E4M3.UNPACK_B R53, R53.H1 ;  /* 0x00000035ff35723e */ /* 0x000fe200030006ff */
[----:B------:R-:W-:Y:S01]  /*2750*/  IMAD.MOV.U32 R121, RZ, RZ, R51 ;  /* 0x000000ffff797224 */ /* 0x000fe200078e0033 */
[----:B------:R-:W-:Y:S01]  /*2760*/  IADD3.X R43, PT, PT, R227, UR12, RZ, P3, !PT ;  /* 0x0000000ce32b7c10 */ /* 0x000fe20009ffe4ff */
[----:B------:R-:W2:Y:S05]  /*2770*/  LDG.E.U8 R44, desc[UR10][R44.64] ;  /* 0x0000000a2c2c7981 */ /* 0x000eaa000c1e1100 */
[----:B------:R-:W-:Y:S01]  /*2780*/  HMMA.16816.F32 R112, R120, R52, R112 ;  /* 0x000000347870723c */ /* 0x000fe20000001870 */
[----:B------:R-:W-:-:S02]  /*2790*/  IMAD.MOV.U32 R52, RZ, RZ, R49 ;  /* 0x000000ffff347224 */ /* 0x000fc400078e0031 */
[----:B------:R-:W-:Y:S01]  /*27a0*/  IMAD.MOV.U32 R53, RZ, RZ, R51 ;  /* 0x000000ffff357224 */ /* 0x000fe200078e0033 */
[----:B------:R1:W2:Y:S02]  /*27b0*/  LDG.E.U8 R45, desc[UR10][R42.64] ;  /* 0x0000000a2a2d7981 */ /* 0x0002a4000c1e1100 */
[----:B-1----:R-:W-:Y:S01]  /*27c0*/  F2FP.F16.E4M3.UNPACK_B R42, R54.H1 ;  /* 0x00000036ff2a723e */ /* 0x002fe200030006ff */
[----:B------:R-:W-:Y:S01]  /*27d0*/  IMAD.MOV.U32 R54, RZ, RZ, R129 ;  /* 0x000000ffff367224 */ /* 0x000fe200078e0081 */
[----:B------:R-:W-:Y:S01]  /*27e0*/  F2FP.F16.E4M3.UNPACK_B R43, R55.H1 ;  /* 0x00000037ff2b723e */ /* 0x000fe200030006ff */
[----:B------:R-:W-:-:S07]  /*27f0*/  IMAD.MOV.U32 R55, RZ, RZ, R131 ;  /* 0x000000ffff377224 */ /* 0x000fce00078e0083 */
[----:B------:R-:W-:Y:S01]  /*2800*/  HMMA.16816.F32 R80, R52, R42, R80 ;  /* 0x0000002a3450723c */ /* 0x000fe20000001850 */
[----:B0-----:R-:W-:Y:S01]  /*2810*/  F2FP.F16.E4M3.UNPACK_B R42, R104 ;  /* 0x00000068ff2a723e */ /* 0x001fe200020006ff */
[----:B------:R-:W-:Y:S01]  /*2820*/  IMAD.MOV.U32 R52, RZ, RZ, R48 ;  /* 0x000000ffff347224 */ /* 0x000fe200078e0030 */
[----:B------:R-:W-:Y:S01]  /*2830*/  F2FP.F16.E4M3.UNPACK_B R43, R105 ;  /* 0x00000069ff2b723e */ /* 0x000fe200020006ff */
[----:B------:R-:W-:Y:S02]  /*2840*/  IMAD.MOV.U32 R53, RZ, RZ, R50 ;  /* 0x000000ffff357224 */ /* 0x000fe400078e0032 */
[----:B------:R-:W-:Y:S02]  /*2850*/  IMAD.MOV.U32 R54, RZ, RZ, R128 ;  /* 0x000000ffff367224 */ /* 0x000fe400078e0080 */
[----:B------:R-:W-:Y:S01]  /*2860*/  IMAD.MOV.U32 R55, RZ, RZ, R130 ;  /* 0x000000ffff377224 */ /* 0x000fe200078e0082 */
[----:B------:R-:W-:Y:S01]  /*2870*/  F2FP.F16.E4M3.UNPACK_B R122, R40.H1 ;  /* 0x00000028ff7a723e */ /* 0x000fe200030006ff */
[----:B------:R-:W-:Y:S01]  /*2880*/  IMAD.MOV.U32 R40, RZ, RZ, R49 ;  /* 0x000000ffff287224 */ /* 0x000fe200078e0031 */
[----:B------:R-:W-:Y:S01]  /*2890*/  F2FP.F16.E4M3.UNPACK_B R123, R41.H1 ;  /* 0x00000029ff7b723e */ /* 0x000fe200030006ff */
[----:B------:R-:W-:-:S03]  /*28a0*/  IMAD.MOV.U32 R41, RZ, RZ, R51 ;  /* 0x000000ffff297224 */ /* 0x000fc600078e0033 */
[----:B------:R-:W-:Y:S01]  /*28b0*/  HMMA.16816.F32 R52, R52, R42, RZ ;  /* 0x0000002a3434723c */ /* 0x000fe200000018ff */
[----:B------:R-:W-:Y:S02]  /*28c0*/  IMAD.MOV.U32 R42, RZ, RZ, R129 ;  /* 0x000000ffff2a7224 */ /* 0x000fe400078e0081 */
[----:B------:R-:W-:-:S07]  /*28d0*/  IMAD.MOV.U32 R43, RZ, RZ, R131 ;  /* 0x000000ffff2b7224 */ /* 0x000fce00078e0083 */
[----:B------:R-:W-:Y:S01]  /*28e0*/  HMMA.16816.F32 R68, R40, R122, R68 ;  /* 0x0000007a2844723c */ /* 0x000fe20000001844 */
[----:B------:R-:W2:Y:S01]  /*28f0*/  LDL R123, [R1+0x4] ;  /* 0x00000400017b7983 */ /* 0x000ea20000100800 */
[----:B------:R-:W-:Y:S01]  /*2900*/  IADD3 R120, P2, PT, R244, UR4, RZ ;  /* 0x00000004f4787c10 */ /* 0x000fe2000ff5e0ff */
[----:B------:R-:W-:-:S03]  /*2910*/  VIADD R156, R33, UR4 ;  /* 0x00000004219c7c36 */ /* 0x000fc60008000000 */
[----:B------:R-:W-:Y:S02]  /*2920*/  IADD3.X R121, PT, PT, R243, UR12, RZ, P2, !PT ;  /* 0x0000000cf3797c10 */ /* 0x000fe400097fe4ff */
[----:B------:R-:W-:Y:S01]  /*2930*/  IADD3 RZ, P2, PT, R34, UR4, RZ ;  /* 0x0000000422ff7c10 */ /* 0x000fe2000ff5e0ff */
[----:B------:R-:W3:Y:S01]  /*2940*/  LDG.E.U8 R156, desc[UR10][R156.64] ;  /* 0x0000000a9c9c7981 */ /* 0x000ee2000c1e1100 */
[----:B------:R-:W-:Y:S02]  /*2950*/  F2FP.F16.E4M3.UNPACK_B R104, R104.H1 ;  /* 0x00000068ff68723e */ /* 0x000fe400030006ff */
[----:B------:R-:W-:Y:S01]  /*2960*/  F2FP.F16.E4M3.UNPACK_B R105, R105.H1 ;  /* 0x00000069ff69723e */ /* 0x000fe200030006ff */
[----:B------:R0:W3:Y:S06]  /*2970*/  LDG.E.U8 R157, desc[UR10][R120.64] ;  /* 0x0000000a789d7981 */ /* 0x0000ec000c1e1100 */
[----:B------:R-:W-:Y:S01]  /*2980*/  HMMA.16816.F32 R52, R40, R104, R52 ;  /* 0x000000682834723c */ /* 0x000fe20000001834 */
[----:B------:R-:W-:Y:S01]  /*2990*/  VIADD R40, R35, UR4 ;  /* 0x0000000423287c36 */ /* 0x000fe20008000000 */
[----:B------:R-:W-:-:S02]  /*29a0*/  IADD3 R158, P3, PT, R202, UR4, RZ ;  /* 0x00000004ca9e7c10 */ /* 0x000fc4000ff7e0ff */
[----:B0-----:R-:W-:Y:S02]  /*29b0*/  IADD3.X R121, PT, PT, R199, UR12, RZ, P2, !PT ;  /* 0x0000000cc7797c10 */ /* 0x001fe400097fe4ff */
[----:B------:R-:W-:-:S04]  /*29c0*/  IADD3 RZ, P2, PT, R35, UR4, RZ ;  /* 0x0000000423ff7c10 */ /* 0x000fc8000ff5e0ff */
[----:B------:R-:W-:Y:S02]  /*29d0*/  IADD3.X R41, PT, PT, R200, UR12, RZ, P2, !PT ;  /* 0x0000000cc8297c10 */ /* 0x000fe400097fe4ff */
[----:B------:R-:W-:-:S03]  /*29e0*/  IADD3.X R159, PT, PT, R201, UR12, RZ, P3, !PT ;  /* 0x0000000cc99f7c10 */ /* 0x000fc60009ffe4ff */
[----:B------:R0:W3:Y:S01]  /*29f0*/  LDG.E.U8 R167, desc[UR10][R40.64] ;  /* 0x0000000a28a77981 */ /* 0x0000e2000c1e1100 */
[----:B------:R-:W-:-:S03]  /*2a00*/  IADD3 R162, P2, PT, R204, UR4, RZ ;  /* 0x00000004cca27c10 */ /* 0x000fc6000ff5e0ff */
[----:B------:R-:W4:Y:S01]  /*2a10*/  LDG.E.U8 R158, desc[UR10][R158.64] ;  /* 0x0000000a9e9e7981 */ /* 0x000f22000c1e1100 */
[----:B0-----:R-:W-:-:S04]  /*2a20*/  IADD3 R40, P3, PT, R206, UR4, RZ ;  /* 0x00000004ce287c10 */ /* 0x001fc8000ff7e0ff */
[----:B------:R-:W-:Y:S02]  /*2a30*/  IADD3.X R41, PT, PT, R205, UR12, RZ, P3, !PT ;  /* 0x0000000ccd297c10 */ /* 0x000fe40009ffe4ff */
[----:B------:R-:W-:Y:S02]  /*2a40*/  IADD3.X R163, PT, PT, R203, UR12, RZ, P2, !PT ;  /* 0x0000000ccba37c10 */ /* 0x000fe400097fe4ff */
[----:B------:R-:W-:Y:S01]  /*2a50*/  IADD3 R170, P2, PT, R214, UR4, RZ ;  /* 0x00000004d6aa7c10 */ /* 0x000fe2000ff5e0ff */
[----:B------:R0:W4:Y:S03]  /*2a60*/  LDG.E.U8 R166, desc[UR10][R40.64] ;  /* 0x0000000a28a67981 */ /* 0x000126000c1e1100 */
[----:B------:R-:W-:Y:S01]  /*2a70*/  IADD3.X R171, PT, PT, R213, UR12, RZ, P2, !PT ;  /* 0x0000000cd5ab7c10 */ /* 0x000fe200097fe4ff */
[----:B------:R-:W4:Y:S01]  /*2a80*/  LDG.E.U8 R162, desc[UR10][R162.64] ;  /* 0x0000000aa2a27981 */ /* 0x000f22000c1e1100 */
[----:B------:R-:W-:-:S03]  /*2a90*/  IADD3 R168, P2, PT, R216, UR4, RZ ;  /* 0x00000004d8a87c10 */ /* 0x000fc6000ff5e0ff */
[----:B------:R-:W4:Y:S01]  /*2aa0*/  LDG.E.U8 R170, desc[UR10][R170.64] ;  /* 0x0000000aaaaa7981 */ /* 0x000f22000c1e1100 */
[----:B0-----:R-:W-:-:S04]  /*2ab0*/  IADD3 R40, P3, PT, R218, UR4, RZ ;  /* 0x00000004da287c10 */ /* 0x001fc8000ff7e0ff */
[----:B------:R-:W-:Y:S02]  /*2ac0*/  IADD3.X R41, PT, PT, R217, UR12, RZ, P3, !PT ;  /* 0x0000000cd9297c10 */ /* 0x000fe40009ffe4ff */
[----:B------:R-:W-:-:S03]  /*2ad0*/  IADD3.X R169, PT, PT, R215, UR12, RZ, P2, !PT ;  /* 0x0000000cd7a97c10 */ /* 0x000fc600097fe4ff */
[----:B------:R0:W4:Y:S04]  /*2ae0*/  LDG.E.U8 R159, desc[UR10][R40.64] ;  /* 0x0000000a289f7981 */ /* 0x000128000c1e1100 */
[----:B------:R-:W4:Y:S01]  /*2af0*/  LDG.E.U8 R168, desc[UR10][R168.64] ;  /* 0x0000000aa8a87981 */ /* 0x000f22000c1e1100 */
[----:B0-----:R-:W-:-:S04]  /*2b00*/  IADD3 R40, P2, PT, R220, UR4, RZ ;  /* 0x00000004dc287c10 */ /* 0x001fc8000ff5e0ff */
[----:B------:R-:W-:-:S05]  /*2b10*/  IADD3.X R41, PT, PT, R219, UR12, RZ, P2, !PT ;  /* 0x0000000cdb297c10 */ /* 0x000fca00097fe4ff */
[----:B------:R0:W4:Y:S02]  /*2b20*/  LDG.E.U8 R161, desc[UR10][R40.64] ;  /* 0x0000000a28a17981 */ /* 0x000124000c1e1100 */
        /* <DEDUP_REMOVED lines=28> */
[----:B------:R-:W-:Y:S01]  /*2cf0*/  IADD3.X R41, PT, PT, R251, UR12, RZ, P2, !PT ;  /* 0x0000000cfb297c10 */ /* 0x000fe200097fe4ff */
[----:B------:R-:W0:Y:S04]  /*2d00*/  S2UR UR8, SR_CgaCtaId ;  /* 0x00000000000879c3 */ /* 0x000e280000008800 */
[----:B------:R2:W4:Y:S01]  /*2d10*/  LDG.E.U8 R176, desc[UR10][R40.64] ;  /* 0x0000000a28b07981 */ /* 0x000522000c1e1100 */
[----:B------:R-:W-:-:S05]  /*2d20*/  VIADD R120, R34, UR4 ;  /* 0x0000000422787c36 */ /* 0x000fca0008000000 */
[----:B------:R-:W4:Y:S01]  /*2d30*/  LDG.E.U8 R173, desc[UR10][R120.64] ;  /* 0x0000000a78ad7981 */ /* 0x000f22000c1e1100 */
[----:B--2---:R-:W-:-:S04]  /*2d40*/  IADD3 R40, P2, PT, R123, UR4, RZ ;  /* 0x000000047b287c10 */ /* 0x004fc8000ff5e0ff */
[----:B------:R-:W-:-:S05]  /*2d50*/  IADD3.X R41, PT, PT, R178, UR12, RZ, P2, !PT ;  /* 0x0000000cb2297c10 */ /* 0x000fca00097fe4ff */
[----:B------:R1:W2:Y:S04]  /*2d60*/  LDG.E.U8 R178, desc[UR10][R40.64] ;  /* 0x0000000a28b27981 */ /* 0x0002a8000c1e1100 */
[----:B-1----:R-:W1:Y:S01]  /*2d70*/  LDSM.16.M88.4 R40, [R132+0xe00] ;  /* 0x000e00008428783b */ /* 0x002e620000000200 */
[----:B------:R-:W-:Y:S01]  /*2d80*/  F2FP.F16.E4M3.UNPACK_B R104, R106 ;  /* 0x0000006aff68723e */ /* 0x000fe200020006ff */
[----:B------:R-:W-:Y:S01]  /*2d90*/  IMAD.MOV.U32 R120, RZ, RZ, R48 ;  /* 0x000000ffff787224 */ /* 0x000fe200078e0030 */
[----:B------:R-:W-:Y:S01]  /*2da0*/  F2FP.F16.E4M3.UNPACK_B R105, R107 ;  /* 0x0000006bff69723e */ /* 0x000fe200020006ff */
[----:B------:R-:W-:Y:S02]  /*2db0*/  IMAD.MOV.U32 R121, RZ, RZ, R50 ;  /* 0x000000ffff797224 */ /* 0x000fe400078e0032 */
[----:B------:R-:W-:-:S02]  /*2dc0*/  IMAD.MOV.U32 R122, RZ, RZ, R128 ;  /* 0x000000ffff7a7224 */ /* 0x000fc400078e0080 */
[----:B------:R-:W-:Y:S01]  /*2dd0*/  IMAD.MOV.U32 R123, RZ, RZ, R130 ;  /* 0x000000ffff7b7224 */ /* 0x000fe200078e0082 */
[----:B0-----:R-:W-:Y:S01]  /*2de0*/  ULEA UR8, UR8, UR7, 0x18 ;  /* 0x0000000708087291 */ /* 0x001fe2000f8ec0ff */
[----:B------:R-:W-:Y:S01]  /*2df0*/  LOP3.LUT R177, R177, 0x7f, RZ, 0xc0, !PT ;  /* 0x0000007fb1b17812 */ /* 0x000fe200078ec0ff */
[----:B------:R-:W-:Y:S04]  /*2e00*/  BAR.SYNC.DEFER_BLOCKING 0x0 ;  /* 0x0000000000007b1d */ /* 0x000fe80000010000 */
[----:B------:R-:W-:Y:S01]  /*2e10*/  HMMA.16816.F32 R120, R120, R104, RZ ;  /* 0x000000687878723c */ /* 0x000fe200000018ff */
[----:B------:R-:W-:Y:S02]  /*2e20*/  IMAD.MOV.U32 R104, RZ, RZ, R49 ;  /* 0x000000ffff687224 */ /* 0x000fe400078e0031 */
[----:B------:R-:W-:Y:S01]  /*2e30*/  IMAD.MOV.U32 R105, RZ, RZ, R51 ;  /* 0x000000ffff697224 */ /* 0x000fe200078e0033 */
[----:B-----5:R0:W-:Y:S04]  /*2e40*/  STS.U8 [R177+UR8+0x400], R125 ;  /* 0x0004007db1007988 */ /* 0x0201e80008000008 */
[----:B---3--:R-:W-:Y:S01]  /*2e50*/  STS.U8 [R177+UR8], R126 ;  /* 0x0000007eb1007988 */ /* 0x008fe20008000008 */
[----:B0-----:R-:W-:-:S03]  /*2e60*/  LOP3.LUT R125, R177, 0x10, RZ, 0x3c, !PT ;  /* 0x00000010b17d7812 */ /* 0x001fc600078e3cff */
[----:B----4-:R-:W-:Y:S04]  /*2e70*/  STS.U8 [R177+UR8+0x800], R127 ;  /* 0x0008007fb1007988 */ /* 0x010fe80008000008 */
[----:B------:R-:W-:Y:S04]  /*2e80*/  STS.U8 [R177+UR8+0xc00], R134 ;  /* 0x000c0086b1007988 */ /* 0x000fe80008000008 */
[----:B------:R0:W-:Y:S04]  /*2e90*/  STS.U8 [R125+UR8+0x80], R124 ;  /* 0x0000807c7d007988 */ /* 0x0001e80008000008 */
[----:B------:R-:W-:Y:S04]  /*2ea0*/  STS.U8 [R125+UR8+0x480], R133 ;  /* 0x000480857d007988 */ /* 0x000fe80008000008 */
[----:B------:R-:W-:Y:S01]  /*2eb0*/  STS.U8 [R125+UR8+0x880], R155 ;  /* 0x0008809b7d007988 */ /* 0x000fe20008000008 */
[----:B0-----:R-:W-:-:S03]  /*2ec0*/  F2FP.F16.E4M3.UNPACK_B R124, R106.H1 ;  /* 0x0000006aff7c723e */ /* 0x001fc600030006ff */
[----:B------:R0:W-:Y:S01]  /*2ed0*/  STS.U8 [R125+UR8+0xc80], R135 ;  /* 0x000c80877d007988 */ /* 0x0001e20008000008 */
[----:B------:R-:W-:Y:S01]  /*2ee0*/  IMAD.MOV.U32 R106, RZ, RZ, R129 ;  /* 0x000000ffff6a7224 */ /* 0x000fe200078e0081 */
[----:B0-----:R-:W-:Y:S01]  /*2ef0*/  F2FP.F16.E4M3.UNPACK_B R125, R107.H1 ;  /* 0x0000006bff7d723e */ /* 0x001fe200030006ff */
[----:B------:R-:W-:-:S07]  /*2f00*/  IMAD.MOV.U32 R107, RZ, RZ, R131 ;  /* 0x000000ffff6b7224 */ /* 0x000fce00078e0083 */
[----:B------:R-:W-:Y:S01]  /*2f10*/  HMMA.16816.F32 R104, R104, R124, R120 ;  /* 0x0000007c6868723c */ /* 0x000fe20000001878 */
[----:B-1----:R-:W-:Y:S01]  /*2f20*/  F2FP.F16.E4M3.UNPACK_B R124, R40 ;  /* 0x00000028ff7c723e */ /* 0x002fe200020006ff */
[----:B------:R-:W-:Y:S01]  /*2f30*/  IMAD.MOV.U32 R120, RZ, RZ, R48 ;  /* 0x000000ffff787224 */ /* 0x000fe200078e0030 */
[----:B------:R-:W-:Y:S01]  /*2f40*/  F2FP.F16.E4M3.UNPACK_B R125, R41 ;  /* 0x00000029ff7d723e */ /* 0x000fe200020006ff */
[----:B------:R-:W-:Y:S02]  /*2f50*/  IMAD.MOV.U32 R121, RZ, RZ, R50 ;  /* 0x000000ffff797224 */ /* 0x000fe400078e0032 */
[----:B------:R-:W-:Y:S02]  /*2f60*/  IMAD.MOV.U32 R122, RZ, RZ, R128 ;  /* 0x000000ffff7a7224 */ /* 0x000fe400078e0080 */
[----:B------:R-:W-:-:S07]  /*2f70*/  IMAD.MOV.U32 R123, RZ, RZ, R130 ;  /* 0x000000ffff7b7224 */ /* 0x000fce00078e0082 */
[----:B------:R-:W-:Y:S01]  /*2f80*/  HMMA.16816.F32 R120, R120, R124, RZ ;  /* 0x0000007c7878723c */ /* 0x000fe200000018ff */
[----:B------:R-:W-:Y:S01]  /*2f90*/  F2FP.F16.E4M3.UNPACK_B R40, R40.H1 ;  /* 0x00000028ff28723e */ /* 0x000fe200030006ff */
[----:B------:R-:W-:Y:S01]  /*2fa0*/  IMAD.MOV.U32 R124, RZ, RZ, R49 ;  /* 0x000000ffff7c7224 */ /* 0x000fe200078e0031 */
[----:B------:R-:W-:Y:S01]  /*2fb0*/  F2FP.F16.E4M3.UNPACK_B R41, R41.H1 ;  /* 0x00000029ff29723e */ /* 0x000fe200030006ff */
[----:B------:R-:W-:Y:S02]  /*2fc0*/  IMAD.MOV.U32 R125, RZ, RZ, R51 ;  /* 0x000000ffff7d7224 */ /* 0x000fe400078e0033 */
[----:B------:R-:W-:Y:S02]  /*2fd0*/  IMAD.MOV.U32 R126, RZ, RZ, R129 ;  /* 0x000000ffff7e7224 */ /* 0x000fe400078e0081 */
[----:B------:R-:W-:Y:S02]  /*2fe0*/  IMAD.MOV.U32 R127, RZ, RZ, R131 ;  /* 0x000000ffff7f7224 */ /* 0x000fe400078e0083 */
[----:B------:R-:W-:-:S10]  /*2ff0*/  IMAD.MOV.U32 R132, RZ, RZ, R48 ;  /* 0x000000ffff847224 */ /* 0x000fd400078e0030 */
[----:B------:R-:W-:Y:S01]  /*3000*/  HMMA.16816.F32 R120, R124, R40, R120 ;  /* 0x000000287c78723c */ /* 0x000fe20000001878 */
[----:B------:R-:W-:Y:S01]  /*3010*/  F2FP.F16.E4M3.UNPACK_B R40, R46 ;  /* 0x0000002eff28723e */ /* 0x000fe200020006ff */
[----:B------:R-:W-:Y:S01]  /*3020*/  IMAD.MOV.U32 R124, RZ, RZ, R48 ;  /* 0x000000ffff7c7224 */ /* 0x000fe200078e0030 */
[----:B------:R-:W-:Y:S01]  /*3030*/  F2FP.F16.E4M3.UNPACK_B R41, R47 ;  /* 0x0000002fff29723e */ /* 0x000fe200020006ff */
[----:B------:R-:W-:Y:S02]  /*3040*/  IMAD.MOV.U32 R125, RZ, RZ, R50 ;  /* 0x000000ffff7d7224 */ /* 0x000fe400078e0032 */
[----:B------:R-:W-:Y:S02]  /*3050*/  IMAD.MOV.U32 R126, RZ, RZ, R128 ;  /* 0x000000ffff7e7224 */ /* 0x000fe400078e0080 */
[----:B------:R-:W-:Y:S02]  /*3060*/  IMAD.MOV.U32 R127, RZ, RZ, R130 ;  /* 0x000000ffff7f7224 */ /* 0x000fe400078e0082 */
[----:B------:R-:W-:-:S02]  /*3070*/  IMAD.MOV.U32 R133, RZ, RZ, R50 ;  /* 0x000000ffff857224 */ /* 0x000fc400078e0032 */
[----:B------:R-:W-:-:S03]  /*3080*/  IMAD.MOV.U32 R134, RZ, RZ, R128 ;  /* 0x000000ffff867224 */ /* 0x000fc600078e0080 */
[----:B------:R-:W-:Y:S01]  /*3090*/  HMMA.16816.F32 R124, R124, R40, RZ ;  /* 0x000000287c7c723c */ /* 0x000fe200000018ff */
[----:B------:R-:W-:Y:S01]  /*30a0*/  IMAD.MOV.U32 R135, RZ, RZ, R130 ;  /* 0x000000ffff877224 */ /* 0x000fe200078e0082 */
[----:B------:R-:W-:Y:S02]  /*30b0*/  F2FP.F16.E4M3.UNPACK_B R40, R42 ;  /* 0x0000002aff28723e */ /* 0x000fe400020006ff */
[----:B------:R-:W-:Y:S02]  /*30c0*/  F2FP.F16.E4M3.UNPACK_B R41, R43 ;  /* 0x0000002bff29723e */ /* 0x000fe400020006ff */
[----:B------:R-:W-:-:S05]  /*30d0*/  LOP3.LUT R155, R177, 0x20, RZ, 0x3c, !PT ;  /* 0x00000020b19b7812 */ /* 0x000fca00078e3cff */
[----:B------:R-:W-:Y:S01]  /*30e0*/  HMMA.16816.F32 R132, R132, R40, RZ ;  /* 0x000000288484723c */ /* 0x000fe200000018ff */
[----:B------:R0:W-:Y:S01]  /*30f0*/  STS.U8 [R155+UR8+0x500], R44 ;  /* 0x0005002c9b007988 */ /* 0x0001e20008000008 */
[----:B------:R-:W-:Y:S01]  /*3100*/  F2FP.F16.E4M3.UNPACK_B R40, R46.H1 ;  /* 0x0000002eff28723e */ /* 0x000fe200030006ff */
[----:B------:R-:W-:Y:S01]  /*3110*/  IMAD.MOV.U32 R46, RZ, RZ, R129 ;  /* 0x000000ffff2e7224 */ /* 0x000fe200078e0081 */
[----:B------:R-:W-:Y:S01]  /*3120*/  F2FP.F16.E4M3.UNPACK_B R41, R47.H1 ;  /* 0x0000002fff29723e */ /* 0x000fe200030006ff */
[----:B------:R1:W-:Y:S01]  /*3130*/  STS.U8 [R155+UR8+0x900], R45 ;  /* 0x0009002d9b007988 */ /* 0x0003e20008000008 */
[----:B------:R-:W-:Y:S02]  /*3140*/  IMAD.MOV.U32 R47, RZ, RZ, R131 ;  /* 0x000000ffff2f7224 */ /* 0x000fe400078e0083 */
[----:B0-----:R-:W-:Y:S02]  /*3150*/  IMAD.MOV.U32 R44, RZ, RZ, R49 ;  /* 0x000000ffff2c7224 */ /* 0x001fe400078e0031 */
[----:B-1----:R-:W-:-:S07]  /*3160*/  IMAD.MOV.U32 R45, RZ, RZ, R51 ;  /* 0x000000ffff2d7224 */ /* 0x002fce00078e0033 */
[----:B------:R-:W-:Y:S01]  /*3170*/  HMMA.16816.F32 R124, R44, R40, R124 ;  /* 0x000000282c7c723c */ /* 0x000fe2000000187c */
[----:B------:R-:W-:Y:S01]  /*3180*/  F2FP.F16.E4M3.UNPACK_B R44, R42.H1 ;  /* 0x0000002aff2c723e */ /* 0x000fe200030006ff */
[----:B------:R-:W-:Y:S01]  /*3190*/  IMAD.MOV.U32 R40, RZ, RZ, R49 ;  /* 0x000000ffff287224 */ /* 0x000fe200078e0031 */
[----:B------:R-:W-:Y:S01]  /*31a0*/  F2FP.F16.E4M3.UNPACK_B R45, R43.H1 ;  /* 0x0000002bff2d723e */ /* 0x000fe200030006ff */
[----:B------:R-:W-:Y:S02]  /*31b0*/  IMAD.MOV.U32 R41, RZ, RZ, R51 ;  /* 0x000000ffff297224 */ /* 0x000fe400078e0033 */
[----:B------:R-:W-:Y:S02]  /*31c0*/  IMAD.MOV.U32 R42, RZ, RZ, R129 ;  /* 0x000000ffff2a7224 */ /* 0x000fe400078e0081 */
[----:B------:R-:W-:Y:S02]  /*31d0*/  IMAD.MOV.U32 R43, RZ, RZ, R131 ;  /* 0x000000ffff2b7224 */ /* 0x000fe400078e0083 */
[----:B------:R-:W-:-:S05]  /*31e0*/  FMUL R48, R68, UR14 ;  /* 0x0000000e44307c20 */ /* 0x000fca0008400000 */
[----:B------:R-:W-:Y:S01]  /*31f0*/  HMMA.16816.F32 R40, R40, R44, R132 ;  /* 0x0000002c2828723c */ /* 0x000fe20000001884 */
[----:B------:R-:W-:Y:S01]  /*3200*/  FMUL R44, R69, UR14 ;  /* 0x0000000e452c7c20 */ /* 0x000fe20008400000 */
[----:B------:R-:W-:Y:S01]  /*3210*/  FMUL R45, R88, UR14 ;  /* 0x0000000e582d7c20 */ /* 0x000fe20008400000 */
[----:B------:R-:W-:-:S04]  /*3220*/  FMUL R47, R90, UR14 ;  /* 0x0000000e5a2f7c20 */ /* 0x000fc80008400000 */
[----:B------:R-:W-:Y:S01]  /*3230*/  FMNMX3 R48, R48, R44, R45, !PT ;  /* 0x0000002c30307276 */ /* 0x000fe2000780002d */
[----:B------:R-:W-:Y:S01]  /*3240*/  FMUL R44, R70, UR14 ;  /* 0x0000000e462c7c20 */ /* 0x000fe20008400000 */
[----:B------:R-:W-:-:S05]  /*3250*/  FMUL R45, R71, UR14 ;  /* 0x0000000e472d7c20 */ /* 0x000fca0008400000 */
        /* <DEDUP_REMOVED lines=59> */
[----:B------:R-:W-:Y:S01]  /*3610*/  FMUL R45, R82, UR14 ;  /* 0x0000000e522d7c20 */ /* 0x000fe20008400000 */
[----:B------:R-:W-:-:S04]  /*3620*/  FMUL R48, R52, UR14 ;  /* 0x0000000e34307c20 */ /* 0x000fc80008400000 */
[----:B------:R-:W-:Y:S01]  /*3630*/  FMNMX3 R44, R47, R44, R45, !PT ;  /* 0x0000002c2f2c7276 */ /* 0x000fe2000780002d */
        /* <DEDUP_REMOVED lines=12> */
[----:B------:R-:W-:-:S04]  /*3700*/  FMUL R47, R54, UR14 ;  /* 0x0000000e362f7c20 */ /* 0x000fc80008400000 */
[----:B------:R-:W-:Y:S01]  /*3710*/  FMNMX R48, R48, R45, !PT ;  /* 0x0000002d30307209 */ /* 0x000fe20007800000 */
        /* <DEDUP_REMOVED lines=10> */
[----:B------:R-:W0:Y:S04]  /*37c0*/  SHFL.BFLY PT, R49, R48, 0x2, 0x1f ;  /* 0x0c401f0030317f89 */ /* 0x000e2800000e0000 */
[----:B------:R-:W-:Y:S01]  /*37d0*/  FMNMX3 R44, R44, R45, R47, !PT ;  /* 0x0000002d2c2c7276 */ /* 0x000fe2000780002f */
[----:B------:R-:W-:-:S05]  /*37e0*/  FMUL R45, R43, UR14 ;  /* 0x0000000e2b2d7c20 */ /* 0x000fca0008400000 */
[----:B------:R-:W-:-:S05]  /*37f0*/  FMNMX R44, R45, R44, !PT ;  /* 0x0000002c2d2c7209 */ /* 0x000fca0007800000 */
[----:B------:R-:W1:Y:S01]  /*3800*/  SHFL.BFLY PT, R45, R44, 0x2, 0x1f ;  /* 0x0c401f002c2d7f89 */ /* 0x000e6200000e0000 */
[----:B0-----:R-:W-:-:S05]  /*3810*/  FMNMX R49, R48, R49, !PT ;  /* 0x0000003130317209 */ /* 0x001fca0007800000 */
[----:B------:R-:W0:Y:S01]  /*3820*/  SHFL.BFLY PT, R129, R49, 0x1, 0x1f ;  /* 0x0c201f0031817f89 */ /* 0x000e2200000e0000 */
[----:B-1----:R-:W-:Y:S01]  /*3830*/  FMNMX R45, R44, R45, !PT ;  /* 0x0000002d2c2d7209 */ /* 0x002fe20007800000 */
[----:B------:R-:W1:Y:S04]  /*3840*/  S2R R50, SR_TID.X ;  /* 0x0000000000327919 */ /* 0x000e680000002100 */
[----:B------:R-:W3:Y:S01]  /*3850*/  SHFL.BFLY PT, R131, R45, 0x1, 0x1f ;  /* 0x0c201f002d837f89 */ /* 0x000ee200000e0000 */
[----:B------:R-:W-:Y:S02]  /*3860*/  LOP3.LUT R46, R177, 0x30, RZ, 0x3c, !PT ;  /* 0x00000030b12e7812 */ /* 0x000fe400078e3cff */
[----:B0-----:R-:W-:-:S05]  /*3870*/  FMNMX3 R129, R49, R129, R38, !PT ;  /* 0x0000008131817276 */ /* 0x001fca0007800026 */
[--C-:B------:R-:W-:Y:S01]  /*3880*/  FFMA R68, R68, UR14, -R129.reuse ;  /* 0x0000000e44447c23 */ /* 0x100fe20008000881 */
[--C-:B------:R-:W-:Y:S01]  /*3890*/  FFMA R69, R69, UR14, -R129.reuse ;  /* 0x0000000e45457c23 */ /* 0x100fe20008000881 */
[--C-:B------:R-:W-:Y:S01]  /*38a0*/  FFMA R88, R88, UR14, -R129.reuse ;  /* 0x0000000e58587c23 */ /* 0x100fe20008000881 */
[----:B------:R-:W-:Y:S01]  /*38b0*/  FFMA R89, R89, UR14, -R129 ;  /* 0x0000000e59597c23 */ /* 0x000fe20008000881 */
[----:B------:R-:W-:Y:S01]  /*38c0*/  FMUL R68, R68, 1.4426950216293334961 ;  /* 0x3fb8aa3b44447820 */ /* 0x000fe20000400000 */
[----:B------:R-:W-:Y:S01]  /*38d0*/  FMUL R69, R69, 1.4426950216293334961 ;  /* 0x3fb8aa3b45457820 */ /* 0x000fe20000400000 */
[----:B------:R-:W-:Y:S01]  /*38e0*/  FMUL R88, R88, 1.4426950216293334961 ;  /* 0x3fb8aa3b58587820 */ /* 0x000fe20000400000 */
[----:B------:R-:W-:Y:S01]  /*38f0*/  FMUL R89, R89, 1.4426950216293334961 ;  /* 0x3fb8aa3b59597820 */ /* 0x000fe20000400000 */
[----:B------:R-:W-:Y:S01]  /*3900*/  STS.U8 [R155+UR8+0x100], R156 ;  /* 0x0001009c9b007988 */ /* 0x000fe20008000008 */
[----:B---3--:R-:W-:-:S03]  /*3910*/  FMNMX3 R131, R45, R131, R136, !PT ;  /* 0x000000832d837276 */ /* 0x008fc60007800088 */
[----:B------:R0:W-:Y:S01]  /*3920*/  STS.U8 [R155+UR8+0xd00], R157 ;  /* 0x000d009d9b007988 */ /* 0x0001e20008000008 */
[----:B------:R-:W-:Y:S03]  /*3930*/  MUFU.EX2 R134, R68 ;  /* 0x0000004400867308 */ /* 0x000fe60000000800 */
[----:B------:R3:W-:Y:S01]  /*3940*/  STS.U8 [R46+UR8+0x580], R170 ;  /* 0x000580aa2e007988 */ /* 0x0007e20008000008 */
[--C-:B------:R-:W-:Y:S01]  /*3950*/  FFMA R70, R70, UR14, -R131.reuse ;  /* 0x0000000e46467c23 */ /* 0x100fe20008000883 */
[--C-:B------:R-:W-:Y:S01]  /*3960*/  FFMA R71, R71, UR14, -R131.reuse ;  /* 0x0000000e47477c23 */ /* 0x100fe20008000883 */
[--C-:B------:R-:W-:Y:S01]  /*3970*/  FFMA R90, R90, UR14, -R131.reuse ;  /* 0x0000000e5a5a7c23 */ /* 0x100fe20008000883 */
[----:B------:R-:W-:Y:S01]  /*3980*/  FFMA R91, R91, UR14, -R131 ;  /* 0x0000000e5b5b7c23 */ /* 0x000fe20008000883 */
[----:B------:R-:W-:Y:S01]  /*3990*/  MUFU.EX2 R135, R69 ;  /* 0x0000004500877308 */ /* 0x000fe20000000800 */
[----:B------:R-:W-:Y:S01]  /*39a0*/  LOP3.LUT R44, R177, 0x40, RZ, 0x3c, !PT ;  /* 0x00000040b12c7812 */ /* 0x000fe200078e3cff */
[----:B------:R-:W-:Y:S01]  /*39b0*/  STS.U8 [R46+UR8+0x180], R173 ;  /* 0x000180ad2e007988 */ /* 0x000fe20008000008 */
[----:B------:R-:W-:-:S05]  /*39c0*/  FMUL R70, R70, 1.4426950216293334961 ;  /* 0x3fb8aa3b46467820 */ /* 0x000fca0000400000 */
[----:B0-----:R-:W-:Y:S01]  /*39d0*/  MUFU.EX2 R157, R88 ;  /* 0x00000058009d7308 */ /* 0x001fe20000000800 */
[----:B------:R0:W-:Y:S01]  /*39e0*/  STS.U8 [R46+UR8+0x980], R172 ;  /* 0x000980ac2e007988 */ /* 0x0001e20008000008 */
[----:B------:R-:W-:Y:S01]  /*39f0*/  FMUL R71, R71, 1.4426950216293334961 ;  /* 0x3fb8aa3b47477820 */ /* 0x000fe20000400000 */
[----:B------:R-:W-:-:S05]  /*3a00*/  FMUL R90, R90, 1.4426950216293334961 ;  /* 0x3fb8aa3b5a5a7820 */ /* 0x000fca0000400000 */
[----:B---3--:R-:W3:Y:S01]  /*3a10*/  MUFU.EX2 R170, R89 ;  /* 0x0000005900aa7308 */ /* 0x008ee20000000800 */
[----:B------:R4:W-:Y:S01]  /*3a20*/  STS.U8 [R46+UR8+0xd80], R171 ;  /* 0x000d80ab2e007988 */ /* 0x0009e20008000008 */
[----:B------:R-:W-:Y:S01]  /*3a30*/  FMUL R91, R91, 1.4426950216293334961 ;  /* 0x3fb8aa3b5b5b7820 */ /* 0x000fe20000400000 */
[C---:B-1----:R-:W-:Y:S02]  /*3a40*/  LOP3.LUT R45, R50.reuse, 0x1, RZ, 0xc0, !PT ;  /* 0x00000001322d7812 */ /* 0x042fe400078ec0ff */
[----:B------:R1:W-:Y:S01]  /*3a50*/  STS.U8 [R44+UR8+0x600], R168 ;  /* 0x000600a82c007988 */ /* 0x0003e20008000008 */
[----:B------:R-:W-:Y:S02]  /*3a60*/  SHF.R.U32.HI R128, RZ, 0x1, R50 ;  /* 0x00000001ff807819 */ /* 0x000fe40000011632 */
[----:B0-----:R-:W-:Y:S01]  /*3a70*/  MUFU.EX2 R172, R91 ;  /* 0x0000005b00ac7308 */ /* 0x001fe20000000800 */
[----:B------:R0:W-:Y:S01]  /*3a80*/  STS.U8 [R44+UR8+0xa00], R169 ;  /* 0x000a00a92c007988 */ /* 0x0001e20008000008 */
[----:B----4-:R-:W-:-:S02]  /*3a90*/  LOP3.LUT R46, R50, 0x1c, RZ, 0xc0, !PT ;  /* 0x0000001c322e7812 */ /* 0x010fc400078ec0ff */
[----:B------:R-:W-:-:S04]  /*3aa0*/  SGXT.U32 R128, R128, 0x1 ;  /* 0x000000018080781a */ /* 0x000fc80000000000 */
[----:B-1----:R-:W-:Y:S01]  /*3ab0*/  MUFU.EX2 R168, R70 ;  /* 0x0000004600a87308 */ /* 0x002fe20000000800 */
[----:B------:R-:W-:Y:S01]  /*3ac0*/  IMAD R45, R45, 0x2, R46 ;  /* 0x000000022d2d7824 */ /* 0x000fe200078e022e */
[----:B------:R-:W-:-:S06]  /*3ad0*/  LOP3.LUT R47, R50, 0x7f, RZ, 0xc0, !PT ;  /* 0x0000007f322f7812 */ /* 0x000fcc00078ec0ff */
[----:B0-----:R0:W1:Y:S01]  /*3ae0*/  MUFU.EX2 R169, R71 ;  /* 0x0000004700a97308 */ /* 0x0010620000000800 */
[----:B------:R-:W-:Y:S07]  /*3af0*/  STS.U8 [R44+UR8+0x200], R167 ;  /* 0x000200a72c007988 */ /* 0x000fee0008000008 */
[----:B------:R-:W4:Y:S01]  /*3b00*/  MUFU.EX2 R171, R90 ;  /* 0x0000005a00ab7308 */ /* 0x000f220000000800 */
[----:B------:R5:W-:Y:S01]  /*3b10*/  STS.U8 [R44+UR8+0xe00], R174 ;  /* 0x000e00ae2c007988 */ /* 0x000be20008000008 */
[----:B------:R-:W-:-:S02]  /*3b20*/  LOP3.LUT R128, R45, R128, RZ, 0xfc, !PT ;  /* 0x000000802d807212 */ /* 0x000fc400078efcff */
[----:B---3--:R-:W-:Y:S02]  /*3b30*/  F2FP.SATFINITE.E4M3.F32.PACK_AB_MERGE_C R45, R170, R157, RZ ;  /* 0x0000009daa2d723e */ /* 0x008fe400048070ff */
[----:B------:R-:W-:Y:S02]  /*3b40*/  LOP3.LUT R46, R177, 0x50, RZ, 0x3c, !PT ;  /* 0x00000050b12e7812 */ /* 0x000fe400078e3cff */
[----:B------:R-:W-:Y:S02]  /*3b50*/  LOP3.LUT R49, R47, 0x60, RZ, 0x3c, !PT ;  /* 0x000000602f317812 */ /* 0x000fe400078e3cff */
[----:B-----5:R-:W-:Y:S01]  /*3b60*/  F2FP.SATFINITE.E4M3.F32.PACK_AB_MERGE_C R44, R135, R134, RZ ;  /* 0x00000086872c723e */ /* 0x020fe200048070ff */
[----:B------:R-:W-:Y:S01]  /*3b70*/  FFMA R98, R98, UR14, -R131 ;  /* 0x0000000e62627c23 */ /* 0x000fe20008000883 */
[----:B0-----:R-:W-:Y:S01]  /*3b80*/  LOP3.LUT R71, R47, 0x70, RZ, 0x3c, !PT ;  /* 0x000000702f477812 */ /* 0x001fe200078e3cff */
[--C-:B------:R-:W-:Y:S01]  /*3b90*/  FFMA R96, R96, UR14, -R129.reuse ;  /* 0x0000000e60607c23 */ /* 0x100fe20008000881 */
[----:B------:R-:W-:Y:S01]  /*3ba0*/  F2FP.F16.E4M3.UNPACK_B R44, R44 ;  /* 0x0000002cff2c723e */ /* 0x000fe200020006ff */
[----:B------:R-:W-:Y:S01]  /*3bb0*/  FFMA R97, R97, UR14, -R129 ;  /* 0x0000000e61617c23 */ /* 0x000fe20008000881 */
[----:B------:R-:W-:Y:S01]  /*3bc0*/  F2FP.F16.E4M3.UNPACK_B R45, R45 ;  /* 0x0000002dff2d723e */ /* 0x000fe200020006ff */
[--C-:B------:R-:W-:Y:S01]  /*3bd0*/  FFMA R94, R94, UR14, -R131.reuse ;  /* 0x0000000e5e5e7c23 */ /* 0x100fe20008000883 */
[----:B------:R-:W-:Y:S01]  /*3be0*/  STS.U8 [R46+UR8+0x280], R158 ;  /* 0x0002809e2e007988 */ /* 0x000fe20008000008 */
[--C-:B------:R-:W-:Y:S01]  /*3bf0*/  FFMA R95, R95, UR14, -R131.reuse ;  /* 0x0000000e5f5f7c23 */ /* 0x100fe20008000883 */
[----:B------:R-:W-:-:S02]  /*3c00*/  FFMA R99, R99, UR14, -R131 ;  /* 0x0000000e63637c23 */ /* 0x000fc40008000883 */
[----:B------:R0:W-:Y:S01]  /*3c10*/  STS.U8 [R46+UR8+0x680], R159 ;  /* 0x0006809f2e007988 */ /* 0x0001e20008000008 */
[----:B------:R-:W-:Y:S01]  /*3c20*/  FFMA R93, R93, UR14, -R129 ;  /* 0x0000000e5d5d7c23 */ /* 0x000fe20008000881 */
[----:B------:R-:W-:Y:S02]  /*3c30*/  SEL R69, R44, R45, !P0 ;  /* 0x0000002d2c457207 */ /* 0x000fe40004000000 */
[----:B------:R3:W-:Y:S01]  /*3c40*/  STS.U8 [R46+UR8+0xa80], R163 ;  /* 0x000a80a32e007988 */ /* 0x0007e20008000008 */
[----:B------:R-:W-:-:S03]  /*3c50*/  SEL R89, R45, R44, !P0 ;  /* 0x0000002c2d597207 */ /* 0x000fc60004000000 */
[----:B------:R-:W-:Y:S01]  /*3c60*/  STS.U8 [R46+UR8+0xe80], R175 ;  /* 0x000e80af2e007988 */ /* 0x000fe20008000008 */
[----:B------:R-:W-:Y:S01]  /*3c70*/  FMUL R96, R96, 1.4426950216293334961 ;  /* 0x3fb8aa3b60607820 */ /* 0x000fe20000400000 */
[----:B0-----:R-:W-:Y:S02]  /*3c80*/  FMUL R159, R98, 1.4426950216293334961 ;  /* 0x3fb8aa3b629f7820 */ /* 0x001fe40000400000 */
[----:B------:R-:W-:Y:S01]  /*3c90*/  STS.U8 [R49+UR8+0x300], R162 ;  /* 0x000300a231007988 */ /* 0x000fe20008000008 */
[----:B------:R-:W-:Y:S01]  /*3ca0*/  FMUL R97, R97, 1.4426950216293334961 ;  /* 0x3fb8aa3b61617820 */ /* 0x000fe20000400000 */
[----:B-1----:R-:W-:Y:S02]  /*3cb0*/  F2FP.SATFINITE.E4M3.F32.PACK_AB_MERGE_C R44, R169, R168, RZ ;  /* 0x000000a8a92c723e */ /* 0x002fe400048070ff */
[----:B------:R-:W-:Y:S01]  /*3cc0*/  STS.U8 [R49+UR8+0x700], R161 ;  /* 0x000700a131007988 */ /* 0x000fe20008000008 */
[----:B----4-:R-:W-:-:S03]  /*3cd0*/  F2FP.SATFINITE.E4M3.F32.PACK_AB_MERGE_C R45, R172, R171, RZ ;  /* 0x000000abac2d723e */ /* 0x010fc600048070ff */
[----:B------:R-:W-:Y:S01]  /*3ce0*/  STS.U8 [R49+UR8+0xb00], R160 ;  /* 0x000b00a031007988 */ /* 0x000fe20008000008 */
[----:B------:R-:W-:-:S03]  /*3cf0*/  FFMA R92, R92, UR14, -R129 ;  /* 0x0000000e5c5c7c23 */ /* 0x000fc60008000881 */
[----:B------:R0:W-:Y:S01]  /*3d00*/  STS.U8 [R49+UR8+0xf00], R176 ;  /* 0x000f00b031007988 */ /* 0x0001e20008000008 */
[----:B------:R-:W-:Y:S01]  /*3d10*/  FMUL R94, R94, 1.4426950216293334961 ;  /* 0x3fb8aa3b5e5e7820 */ /* 0x000fe20000400000 */
[----:B------:R-:W-:Y:S02]  /*3d20*/  FMUL R95, R95, 1.4426950216293334961 ;  /* 0x3fb8aa3b5f5f7820 */ /* 0x000fe40000400000 */
[----:B------:R-:W-:Y:S01]  /*3d30*/  STS.U8 [R71+UR8+0x380], R166 ;  /* 0x000380a647007988 */ /* 0x000fe20008000008 */
[----:B------:R-:W-:-:S03]  /*3d40*/  FMUL R99, R99, 1.4426950216293334961 ;  /* 0x3fb8aa3b63637820 */ /* 0x000fc60000400000 */
[----:B------:R-:W-:Y:S04]  /*3d50*/  STS.U8 [R71+UR8+0x780], R165 ;  /* 0x000780a547007988 */ /* 0x000fe80008000008 */
[----:B------:R-:W-:Y:S04]  /*3d60*/  STS.U8 [R71+UR8+0xb80], R164 ;  /* 0x000b80a447007988 */ /* 0x000fe80008000008 */
[----:B--2---:R1:W-:Y:S01]  /*3d70*/  STS.U8 [R71+UR8+0xf80], R178 ;  /* 0x000f80b247007988 */ /* 0x0043e20008000008 */
[----:B------:R-:W-:Y:S01]  /*3d80*/  FMUL R93, R93, 1.4426950216293334961 ;  /* 0x3fb8aa3b5d5d7820 */ /* 0x000fe20000400000 */
[----:B------:R-:W-:Y:S01]  /*3d90*/  MUFU.EX2 R167, R96 ;  /* 0x0000006000a77308 */ /* 0x000fe20000000800 */
[----:B------:R-:W-:Y:S01]  /*3da0*/  F2FP.F16.E4M3.UNPACK_B R44, R44 ;  /* 0x0000002cff2c723e */ /* 0x000fe200020006ff */
[----:B------:R-:W-:Y:S01]  /*3db0*/  FMUL R92, R92, 1.4426950216293334961 ;  /* 0x3fb8aa3b5c5c7820 */ /* 0x000fe20000400000 */
[----:B------:R-:W-:-:S05]  /*3dc0*/  F2FP.F16.E4M3.UNPACK_B R45, R45 ;  /* 0x0000002dff2d723e */ /* 0x000fca00020006ff */
[----:B------:R-:W2:Y:S01]  /*3dd0*/  MUFU.EX2 R156, R97 ;  /* 0x00000061009c7308 */ /* 0x000ea20000000800 */
[----:B------:R-:W-:-:S07]  /*3de0*/  SEL R91, R45, R44, !P0 ;  /* 0x0000002c2d5b7207 */ /* 0x000fce0004000000 */
[----:B---3--:R-:W-:Y:S08]  /*3df0*/  MUFU.EX2 R163, R94 ;  /* 0x0000005e00a37308 */ /* 0x008ff00000000800 */
[----:B------:R-:W0:Y:S08]  /*3e00*/  MUFU.EX2 R173, R95 ;  /* 0x0000005f00ad7308 */ /* 0x000e300000000800 */
[----:B------:R-:W-:Y:S08]  /*3e10*/  MUFU.EX2 R159, R159 ;  /* 0x0000009f009f7308 */ /* 0x000ff00000000800 */
[----:B------:R-:W3:Y:S01]  /*3e20*/  MUFU.EX2 R158, R99 ;  /* 0x00000063009e7308 */ /* 0x000ee20000000800 */
[----:B------:R-:W-:-:S07]  /*3e30*/  IMAD.SHL.U32 R98, R50, 0x2, RZ ;  /* 0x0000000232627824 */ /* 0x000fce00078e00ff */
[----:B------:R4:W-:Y:S08]  /*3e40*/  MUFU.EX2 R130, R93 ;  /* 0x0000005d00827308 */ /* 0x0009f00000000800 */
[----:B------:R-:W5:Y:S01]  /*3e50*/  MUFU.EX2 R155, R92 ;  /* 0x0000005c009b7308 */ /* 0x000f620000000800 */
[----:B----4-:R-:W-:Y:S02]  /*3e60*/  SEL R93, R44, R45, !P0 ;  /* 0x0000002d2c5d7207 */ /* 0x010fe40004000000 */
[----:B------:R-:W-:-:S05]  /*3e70*/  LOP3.LUT R44, R50, 0x7, RZ, 0xc0, !PT ;  /* 0x00000007322c7812 */ /* 0x000fca00078ec0ff */
[----:B------:R-:W-:Y:S02]  /*3e80*/  IMAD R45, R44, 0x90, RZ ;  /* 0x000000902c2d7824 */ /* 0x000fe400078e02ff */
[----:B------:R-:W-:Y:S01]  /*3e90*/  FADD R38, -R129, R38 ;  /* 0x0000002681267221 */ /* 0x000fe20000000100 */
[----:B--2---:R-:W-:Y:S02]  /*3ea0*/  F2FP.SATFINITE.E4M3.F32.PACK_AB_MERGE_C R50, R156, R167, RZ ;  /* 0x000000a79c32723e */ /* 0x004fe400048070ff */
[----:B------:R-:W-:Y:S01]  /*3eb0*/  LOP3.LUT R98, R45, 0x30, R98, 0x78, !PT ;  /* 0x000000302d627812 */ /* 0x000fe200078e7862 */
[----:B------:R-:W-:Y:S01]  /*3ec0*/  BAR.SYNC.DEFER_BLOCKING 0x0 ;  /* 0x0000000000007b1d */ /* 0x000fe20000010000 */
[----:B0-----:R-:W-:Y:S02]  /*3ed0*/  F2FP.SATFINITE.E4M3.F32.PACK_AB_MERGE_C R49, R173, R163, RZ ;  /* 0x000000a3ad31723e */ /* 0x001fe400048070ff */
[----:B---3--:R-:W-:Y:S01]  /*3ee0*/  F2FP.SATFINITE.E4M3.F32.PACK_AB_MERGE_C R51, R158, R159, RZ ;  /* 0x0000009f9e33723e */ /* 0x008fe200048070ff */
[----:B------:R-:W-:Y:S01]  /*3ef0*/  FMUL R97, R38, 1.4426950216293334961 ;  /* 0x3fb8aa3b26617820 */ /* 0x000fe20000400000 */
[----:B-1----:R-:W-:Y:S01]  /*3f00*/  F2FP.F16.E4M3.UNPACK_B R71, R50 ;  /* 0x00000032ff47723e */ /* 0x002fe200020006ff */
[----:B------:R-:W-:Y:S01]  /*3f10*/  FADD R48, -R131, R136 ;  /* 0x0000008883307221 */ /* 0x000fe20000000100 */
[----:B-----5:R-:W-:-:S02]  /*3f20*/  F2FP.SATFINITE.E4M3.F32.PACK_AB_MERGE_C R38, R130, R155, RZ ;  /* 0x0000009b8226723e */ /* 0x020fc400048070ff */
[----:B------:R-:W-:Y:S02]  /*3f30*/  F2FP.F16.E4M3.UNPACK_B R49, R49 ;  /* 0x00000031ff31723e */ /* 0x000fe400020006ff */
[----:B------:R-:W-:Y:S01]  /*3f40*/  F2FP.F16.E4M3.UNPACK_B R50, R51 ;  /* 0x00000033ff32723e */ /* 0x000fe200020006ff */
[----:B------:R-:W-:Y:S01]  /*3f50*/  FMUL R96, R48, 1.4426950216293334961 ;  /* 0x3fb8aa3b30607820 */ /* 0x000fe20000400000 */
[----:B------:R-:W-:Y:S02]  /*3f60*/  F2FP.F16.E4M3.UNPACK_B R38, R38 ;  /* 0x00000026ff26723e */ /* 0x000fe400020006ff */
[----:B------:R-:W-:Y:S02]  /*3f70*/  SEL R99, R49, R50, !P0 ;  /* 0x0000003231637207 */ /* 0x000fe40004000000 */
[----:B------:R-:W-:Y:S01]  /*3f80*/  SEL R133, R50, R49, !P0 ;  /* 0x0000003132857207 */ /* 0x000fe20004000000 */
[----:B------:R-:W0:Y:S01]  /*3f90*/  LDSM.16.M88.4 R44, [R98+UR8] ;  /* 0x00000008622c783b */ /* 0x000e220008000200 */
[----:B------:R-:W-:-:S03]  /*3fa0*/  SEL R161, R38, R71, !P0 ;  /* 0x0000004726a17207 */ /* 0x000fc60004000000 */
[----:B------:R-:W-:Y:S01]  /*3fb0*/  LDSM.16.M88.4 R48, [R98+UR8+0x400] ;  /* 0x000400086230783b */ /* 0x000fe20008000200 */
[----:B------:R-:W-:Y:S02]  /*3fc0*/  SEL R95, R71, R38, !P0 ;  /* 0x00000026475f7207 */ /* 0x000fe40004000000 */
[----:B------:R-:W-:Y:S01]  /*3fd0*/  LOP3.LUT R38, R128, 0x1, RZ, 0x3c, !PT ;  /* 0x0000000180267812 */ /* 0x000fe200078e3cff */
[----:B------:R-:W-:Y:S04]  /*3fe0*/  SHFL.IDX PT, R166, R69, R128, 0x1f ;  /* 0x00001f8045a67589 */ /* 0x000fe800000e0000 */
[----:B------:R1:W-:Y:S04]  /*3ff0*/  SHFL.IDX PT, R164, R93, R128, 0x1f ;  /* 0x00001f805da47589 */ /* 0x0003e800000e0000 */
[----:B------:R-:W-:Y:S04]  /*4000*/  SHFL.IDX PT, R161, R161, R128, 0x1f ;  /* 0x00001f80a1a17589 */ /* 0x000fe800000e0000 */
[----:B------:R-:W-:Y:S04]  /*4010*/  SHFL.IDX PT, R136, R99, R128, 0x1f ;  /* 0x00001f8063887589 */ /* 0x000fe800000e0000 */
[----:B------:R-:W2:Y:S04]  /*4020*/  SHFL.IDX PT, R174, R89, R38, 0x1f ;  /* 0x00001f2659ae7589 */ /* 0x000ea800000e0000 */
[----:B------:R-:W3:Y:S04]  /*4030*/  SHFL.IDX PT, R165, R91, R38, 0x1f ;  /* 0x00001f265ba57589 */ /* 0x000ee800000e0000 */
[----:B------:R-:W4:Y:S04]  /*4040*/  SHFL.IDX PT, R162, R95, R38, 0x1f ;  /* 0x00001f265fa27589 */ /* 0x000f2800000e0000 */
[----:B------:R-:W5:Y:S04]  /*4050*/  SHFL.IDX PT, R160, R133, R38, 0x1f ;  /* 0x00001f2685a07589 */ /* 0x000f6800000e0000 */
[----:B------:R-:W5:Y:S01]  /*4060*/  LDSM.16.M88.4 R68, [R98+UR8+0x800] ;  /* 0x000800086244783b */ /* 0x000f620008000200 */
[----:B------:R-:W4:Y:S08]  /*4070*/  MUFU.EX2 R97, R97 ;  /* 0x0000006100617308 */ /* 0x000f300000000800 */
[----:B------:R-:W5:Y:S01]  /*4080*/  MUFU.EX2 R96, R96 ;  /* 0x0000006000607308 */ /* 0x000f620000000800 */
[----:B0-----:R-:W-:-:S02]  /*4090*/  F2FP.F16.E4M3.UNPACK_B R92, R44 ;  /* 0x0000002cff5c723e */ /* 0x001fc400020006ff */
[----:B-1----:R-:W-:Y:S02]  /*40a0*/  F2FP.F16.E4M3.UNPACK_B R93, R45 ;  /* 0x0000002dff5d723e */ /* 0x002fe400020006ff */
[----:B--2---:R-:W-:Y:S02]  /*40b0*/  SEL R88, R166, R174, !P1 ;  /* 0x000000aea6587207 */ /* 0x004fe40004800000 */
[----:B---3--:R-:W-:Y:S01]  /*40c0*/  SEL R89, R164, R165, !P1 ;  /* 0x000000a5a4597207 */ /* 0x008fe20004800000 */
[C---:B----4-:R-:W-:Y:S01]  /*40d0*/  FMUL R64, R97.reuse, R64 ;  /* 0x0000004061407220 */ /* 0x050fe20000400000 */
[----:B------:R-:W-:Y:S01]  /*40e0*/  FMUL R65, R97, R65 ;  /* 0x0000004161417220 */ /* 0x000fe20000400000 */
[----:B------:R-:W-:Y:S02]  /*40f0*/  SEL R90, R161, R162, !P1 ;  /* 0x000000a2a15a7207 */ /* 0x000fe40004800000 */
[----:B-----5:R-:W-:Y:S01]  /*4100*/  SEL R91, R136, R160, !P1 ;  /* 0x000000a0885b7207 */ /* 0x020fe20004800000 */
[C---:B------:R-:W-:Y:S01]  /*4110*/  FMUL R66, R96.reuse, R66 ;  /* 0x0000004260427220 */ /* 0x040fe20000400000 */
[C---:B------:R-:W-:Y:S01]  /*4120*/  FMUL R67, R96.reuse, R67 ;  /* 0x0000004360437220 */ /* 0x040fe20000400000 */
[C---:B------:R-:W-:Y:S01]  /*4130*/  FMUL R60, R97.reuse, R60 ;  /* 0x0000003c613c7220 */ /* 0x040fe20000400000 */
[----:B------:R-:W-:Y:S01]  /*4140*/  FMUL R61, R97, R61 ;  /* 0x0000003d613d7220 */ /* 0x000fe20000400000 */
[C---:B------:R-:W-:Y:S01]  /*4150*/  FMUL R62, R96.reuse, R62 ;  /* 0x0000003e603e7220 */ /* 0x040fe20000400000 */
[----:B------:R-:W-:-:S03]  /*4160*/  FMUL R63, R96, R63 ;  /* 0x0000003f603f7220 */ /* 0x000fc60000400000 */
[----:B------:R-:W-:Y:S01]  /*4170*/  HMMA.16816.F32 R64, R88, R92, R64 ;  /* 0x0000005c5840723c */ /* 0x000fe20000001840 */
[----:B------:R-:W-:Y:S02]  /*4180*/  F2FP.F16.E4M3.UNPACK_B R92, R48 ;  /* 0x00000030ff5c723e */ /* 0x000fe400020006ff */
[----:B------:R-:W-:Y:S01]  /*4190*/  F2FP.F16.E4M3.UNPACK_B R93, R49 ;  /* 0x00000031ff5d723e */ /* 0x000fe200020006ff */
[C---:B------:R-:W-:Y:S01]  /*41a0*/  FMUL R94, R96.reuse, R74 ;  /* 0x0000004a605e7220 */ /* 0x040fe20000400000 */
[----:B------:R-:W-:-:S05]  /*41b0*/  FMUL R95, R96, R75 ;  /* 0x0000004b605f7220 */ /* 0x000fca0000400000 */
[----:B------:R-:W-:Y:S01]  /*41c0*/  HMMA.16816.F32 R60, R88, R92, R60 ;  /* 0x0000005c583c723c */ /* 0x000fe2000000183c */
[C---:B------:R-:W-:Y:S01]  /*41d0*/  FMUL R92, R97.reuse, R72 ;  /* 0x00000048615c7220 */ /* 0x040fe20000400000 */
[----:B------:R-:W-:Y:S01]  /*41e0*/  FMUL R93, R97, R73 ;  /* 0x00000049615d7220 */ /* 0x000fe20000400000 */
[----:B------:R-:W-:Y:S02]  /*41f0*/  F2FP.F16.E4M3.UNPACK_B R72, R68 ;  /* 0x00000044ff48723e */ /* 0x000fe400020006ff */
[----:B------:R-:W-:-:S07]  /*4200*/  F2FP.F16.E4M3.UNPACK_B R73, R69 ;  /* 0x00000045ff49723e */ /* 0x000fce00020006ff */
[----:B------:R-:W-:Y:S01]  /*4210*/  HMMA.16816.F32 R92, R88, R72, R92 ;  /* 0x00000048585c723c */ /* 0x000fe2000000185c */
[----:B------:R-:W0:Y:S01]  /*4220*/  LDSM.16.M88.4 R72, [R98+UR8+0xc00] ;  /* 0x000c00086248783b */ /* 0x000e220008000200 */
[C---:B------:R-:W-:Y:S01]  /*4230*/  FMUL R100, R97.reuse, R100 ;  /* 0x0000006461647220 */ /* 0x040fe20000400000 */
[----:B------:R-:W-:Y:S01]  /*4240*/  FMUL R101, R97, R101 ;  /* 0x0000006561657220 */ /* 0x000fe20000400000 */
[C---:B------:R-:W-:Y:S01]  /*4250*/  FMUL R102, R96.reuse, R102 ;  /* 0x0000006660667220 */ /* 0x040fe20000400000 */
[----:B------:R-:W-:Y:S01]  /*4260*/  FMUL R103, R96, R103 ;  /* 0x0000006760677220 */ /* 0x000fe20000400000 */
[--C-:B------:R-:W-:Y:S01]  /*4270*/  FFMA R117, R117, UR14, -R129.reuse ;  /* 0x0000000e75757c23 */ /* 0x100fe20008000881 */
[--C-:B------:R-:W-:Y:S01]  /*4280*/  FFMA R84, R84, UR14, -R129.reuse ;  /* 0x0000000e54547c23 */ /* 0x100fe20008000881 */
[--C-:B------:R-:W-:Y:S01]  /*4290*/  FFMA R85, R85, UR14, -R129.reuse ;  /* 0x0000000e55557c23 */ /* 0x100fe20008000881 */
[----:B------:R-:W-:Y:S02]  /*42a0*/  FFMA R116, R116, UR14, -R129 ;  /* 0x0000000e74747c23 */ /* 0x000fe40008000881 */
[----:B------:R-:W-:Y:S01]  /*42b0*/  FMUL R84, R84, 1.4426950216293334961 ;  /* 0x3fb8aa3b54547820 */ /* 0x000fe20000400000 */
[----:B------:R-:W-:Y:S01]  /*42c0*/  FMUL R85, R85, 1.4426950216293334961 ;  /* 0x3fb8aa3b55557820 */ /* 0x000fe20000400000 */
[----:B------:R-:W-:Y:S01]  /*42d0*/  FMUL R116, R116, 1.4426950216293334961 ;  /* 0x3fb8aa3b74747820 */ /* 0x000fe20000400000 */
[----:B------:R-:W-:Y:S01]  /*42e0*/  FADD R134, R134, R135 ;  /* 0x0000008786867221 */ /* 0x000fe20000000000 */
[----:B------:R1:W-:Y:S01]  /*42f0*/  MUFU.EX2 R176, R84 ;  /* 0x0000005400b07308 */ /* 0x0003e20000000800 */
[--C-:B------:R-:W-:Y:S01]  /*4300*/  FFMA R119, R119, UR14, -R131.reuse ;  /* 0x0000000e77777c23 */ /* 0x100fe20008000883 */
[--C-:B------:R-:W-:Y:S01]  /*4310*/  FFMA R86, R86, UR14, -R131.reuse ;  /* 0x0000000e56567c23 */ /* 0x100fe20008000883 */
[--C-:B------:R-:W-:Y:S01]  /*4320*/  FFMA R87, R87, UR14, -R131.reuse ;  /* 0x0000000e57577c23 */ /* 0x100fe20008000883 */
[----:B------:R-:W-:Y:S01]  /*4330*/  FFMA R118, R118, UR14, -R131 ;  /* 0x0000000e76767c23 */ /* 0x000fe20008000883 */
[----:B------:R-:W-:-:S03]  /*4340*/  FFMA R56, R56, UR14, -R129 ;  /* 0x0000000e38387c23 */ /* 0x000fc60008000881 */
[----:B------:R-:W2:Y:S01]  /*4350*/  MUFU.EX2 R177, R85 ;  /* 0x0000005500b17308 */ /* 0x000ea20000000800 */
[----:B------:R-:W-:Y:S01]  /*4360*/  FADD R157, R157, R134 ;  /* 0x000000869d9d7221 */ /* 0x000fe20000000000 */
[----:B0-----:R-:W-:Y:S02]  /*4370*/  F2FP.F16.E4M3.UNPACK_B R132, R72 ;  /* 0x00000048ff84723e */ /* 0x001fe400020006ff */
[----:B------:R-:W-:-:S07]  /*4380*/  F2FP.F16.E4M3.UNPACK_B R133, R73 ;  /* 0x00000049ff85723e */ /* 0x000fce00020006ff */
[----:B------:R-:W-:Y:S01]  /*4390*/  HMMA.16816.F32 R100, R88, R132, R100 ;  /* 0x000000845864723c */ /* 0x000fe20000001864 */
[----:B------:R-:W-:Y:S01]  /*43a0*/  FMUL R133, R117, 1.4426950216293334961 ;  /* 0x3fb8aa3b75857820 */ /* 0x000fe20000400000 */
[----:B------:R-:W-:Y:S01]  /*43b0*/  MUFU.EX2 R175, R116 ;  /* 0x0000007400af7308 */ /* 0x000fe20000000800 */
[----:B------:R-:W-:Y:S01]  /*43c0*/  FMUL R119, R119, 1.4426950216293334961 ;  /* 0x3fb8aa3b77777820 */ /* 0x000fe20000400000 */
[----:B------:R-:W-:Y:S01]  /*43d0*/  FMUL R86, R86, 1.4426950216293334961 ;  /* 0x3fb8aa3b56567820 */ /* 0x000fe20000400000 */
[----:B------:R-:W-:-:S05]  /*43e0*/  FMUL R87, R87, 1.4426950216293334961 ;  /* 0x3fb8aa3b57577820 */ /* 0x000fca0000400000 */
[----:B------:R-:W0:Y:S01]  /*43f0*/  MUFU.EX2 R133, R133 ;  /* 0x0000008500857308 */ /* 0x000e220000000800 */
[----:B------:R-:W-:Y:S01]  /*4400*/  FMUL R118, R118, 1.4426950216293334961 ;  /* 0x3fb8aa3b76767820 */ /* 0x000fe20000400000 */
[----:B------:R-:W-:Y:S01]  /*4410*/  FMUL R132, R56, 1.4426950216293334961 ;  /* 0x3fb8aa3b38847820 */ /* 0x000fe20000400000 */
[--C-:B------:R-:W-:Y:S01]  /*4420*/  FFMA R56, R108, UR14, -R129.reuse ;  /* 0x0000000e6c387c23 */ /* 0x100fe20008000881 */
[----:B------:R-:W-:Y:S01]  /*4430*/  FFMA R57, R57, UR14, -R129 ;  /* 0x0000000e39397c23 */ /* 0x000fe20008000881 */
[----:B-1----:R-:W-:Y:S01]  /*4440*/  FADD R84, R168, R169 ;  /* 0x000000a9a8547221 */ /* 0x002fe20000000000 */
[----:B------:R-:W-:Y:S02]  /*4450*/  FADD R170, R170, R157 ;  /* 0x0000009daaaa7221 */ /* 0x000fe40000000000 */
[----:B------:R-:W-:Y:S01]  /*4460*/  MUFU.EX2 R168, R86 ;  /* 0x0000005600a87308 */ /* 0x000fe20000000800 */
[----:B------:R-:W-:Y:S01]  /*4470*/  FFMA R76, R76, UR14, -R129 ;  /* 0x0000000e4c4c7c23 */ /* 0x000fe20008000881 */
[----:B------:R-:W-:Y:S01]  /*4480*/  FMUL R56, R56, 1.4426950216293334961 ;  /* 0x3fb8aa3b38387820 */ /* 0x000fe20000400000 */
[----:B------:R-:W-:-:S05]  /*4490*/  FMUL R57, R57, 1.4426950216293334961 ;  /* 0x3fb8aa3b39397820 */ /* 0x000fca0000400000 */
[----:B------:R-:W1:Y:S01]  /*44a0*/  MUFU.EX2 R135, R87 ;  /* 0x0000005700877308 */ /* 0x000e620000000800 */
[----:B------:R-:W-:-:S07]  /*44b0*/  FMUL R76, R76, 1.4426950216293334961 ;  /* 0x3fb8aa3b4c4c7820 */ /* 0x000fce0000400000 */
[----:B------:R-:W-:Y:S08]  /*44c0*/  MUFU.EX2 R157, R118 ;  /* 0x00000076009d7308 */ /* 0x000ff00000000800 */
[----:B------:R-:W3:Y:S08]  /*44d0*/  MUFU.EX2 R119, R119 ;  /* 0x0000007700777308 */ /* 0x000ef00000000800 */
[----:B------:R2:W-:Y:S08]  /*44e0*/  MUFU.EX2 R99, R56 ;  /* 0x0000003800637308 */ /* 0x0005f00000000800 */
[----:B------:R0:W-:Y:S01]  /*44f0*/  MUFU.EX2 R117, R57 ;  /* 0x0000003900757308 */ /* 0x0001e20000000800 */
[----:B--2---:R-:W-:Y:S01]  /*4500*/  F2FP.SATFINITE.E4M3.F32.PACK_AB_MERGE_C R56, R177, R176, RZ ;  /* 0x000000b0b138723e */ /* 0x004fe200048070ff */
[----:B------:R-:W-:Y:S01]  /*4510*/  FFMA R52, R52, UR14, -R129 ;  /* 0x0000000e34347c23 */ /* 0x000fe20008000881 */
[----:B0-----:R-:W-:-:S05]  /*4520*/  F2FP.SATFINITE.E4M3.F32.PACK_AB_MERGE_C R57, R133, R175, RZ ;  /* 0x000000af8539723e */ /* 0x001fca00048070ff */
[----:B------:R0:W-:Y:S01]  /*4530*/  MUFU.EX2 R116, R76 ;  /* 0x0000004c00747308 */ /* 0x0001e20000000800 */
[----:B------:R-:W-:Y:S01]  /*4540*/  F2FP.F16.E4M3.UNPACK_B R57, R57 ;  /* 0x00000039ff39723e */ /* 0x000fe200020006ff */
[--C-:B------:R-:W-:Y:S01]  /*4550*/  FFMA R125, R125, UR14, -R129.reuse ;  /* 0x0000000e7d7d7c23 */ /* 0x100fe20008000881 */
[----:B0-----:R-:W-:Y:S01]  /*4560*/  F2FP.F16.E4M3.UNPACK_B R76, R56 ;  /* 0x00000038ff4c723e */ /* 0x001fe200020006ff */
[--C-:B------:R-:W-:Y:S01]  /*4570*/  FFMA R56, R124, UR14, -R129.reuse ;  /* 0x0000000e7c387c23 */ /* 0x100fe20008000881 */
[----:B------:R-:W-:Y:S02]  /*4580*/  FFMA R81, R81, UR14, -R129 ;  /* 0x0000000e51517c23 */ /* 0x000fe40008000881 */
[----:B------:R-:W-:Y:S01]  /*4590*/  SEL R134, R76, R57, !P0 ;  /* 0x000000394c867207 */ /* 0x000fe20004000000 */
[----:B------:R-:W-:Y:S01]  /*45a0*/  FMUL R90, R56, 1.4426950216293334961 ;  /* 0x3fb8aa3b385a7820 */ /* 0x000fe20000400000 */
[----:B------:R-:W-:Y:S02]  /*45b0*/  SEL R124, R57, R76, !P0 ;  /* 0x0000004c397c7207 */ /* 0x000fe40004000000 */
[----:B-1----:R-:W-:-:S02]  /*45c0*/  F2FP.SATFINITE.E4M3.F32.PACK_AB_MERGE_C R56, R135, R168, RZ ;  /* 0x000000a88738723e */ /* 0x002fc400048070ff */
[----:B---3--:R-:W-:Y:S01]  /*45d0*/  F2FP.SATFINITE.E4M3.F32.PACK_AB_MERGE_C R57, R119, R157, RZ ;  /* 0x0000009d7739723e */ /* 0x008fe200048070ff */
[----:B------:R-:W-:Y:S01]  /*45e0*/  FMUL R52, R52, 1.4426950216293334961 ;  /* 0x3fb8aa3b34347820 */ /* 0x000fe20000400000 */
[----:B------:R-:W-:Y:S01]  /*45f0*/  FMUL R88, R125, 1.4426950216293334961 ;  /* 0x3fb8aa3b7d587820 */ /* 0x000fe20000400000 */
[----:B------:R-:W-:Y:S01]  /*4600*/  F2FP.F16.E4M3.UNPACK_B R125, R56 ;  /* 0x00000038ff7d723e */ /* 0x000fe200020006ff */
[----:B------:R-:W-:Y:S01]  /*4610*/  FMUL R85, R81, 1.4426950216293334961 ;  /* 0x3fb8aa3b51557820 */ /* 0x000fe20000400000 */
[----:B------:R-:W-:Y:S01]  /*4620*/  F2FP.F16.E4M3.UNPACK_B R76, R57 ;  /* 0x00000039ff4c723e */ /* 0x000fe200020006ff */
[----:B------:R0:W-:Y:S01]  /*4630*/  MUFU.EX2 R81, R52 ;  /* 0x0000003400517308 */ /* 0x0001e20000000800 */
[--C-:B------:R-:W-:Y:S01]  /*4640*/  FFMA R120, R120, UR14, -R129.reuse ;  /* 0x0000000e78787c23 */ /* 0x100fe20008000881 */
[--C-:B------:R-:W-:Y:S01]  /*4650*/  FFMA R56, R112, UR14, -R129.reuse ;  /* 0x0000000e70387c23 */ /* 0x100fe20008000881 */
[----:B------:R-:W-:Y:S01]  /*4660*/  SEL R112, R125, R76, !P0 ;  /* 0x0000004c7d707207 */ /* 0x000fe20004000000 */
[--C-:B------:R-:W-:Y:S01]  /*4670*/  FFMA R77, R77, UR14, -R129.reuse ;  /* 0x0000000e4d4d7c23 */ /* 0x100fe20008000881 */
[----:B------:R-:W-:Y:S01]  /*4680*/  SEL R125, R76, R125, !P0 ;  /* 0x0000007d4c7d7207 */ /* 0x000fe20004000000 */
[----:B------:R-:W-:Y:S01]  /*4690*/  FFMA R80, R80, UR14, -R129 ;  /* 0x0000000e50507c23 */ /* 0x000fe20008000881 */
[----:B0-----:R-:W-:Y:S01]  /*46a0*/  FFMA R52, R58, UR14, -R131 ;  /* 0x0000000e3a347c23 */ /* 0x001fe20008000883 */
[----:B------:R-:W-:Y:S01]  /*46b0*/  FMUL R76, R120, 1.4426950216293334961 ;  /* 0x3fb8aa3b784c7820 */ /* 0x000fe20000400000 */
[----:B------:R-:W-:-:S02]  /*46c0*/  FFMA R113, R113, UR14, -R129 ;  /* 0x0000000e71717c23 */ /* 0x000fc40008000881 */
[----:B------:R-:W-:Y:S01]  /*46d0*/  FMUL R120, R52, 1.4426950216293334961 ;  /* 0x3fb8aa3b34787820 */ /* 0x000fe20000400000 */
[----:B------:R-:W-:Y:S01]  /*46e0*/  FFMA R52, R59, UR14, -R131 ;  /* 0x0000000e3b347c23 */ /* 0x000fe20008000883 */
[----:B------:R-:W-:Y:S01]  /*46f0*/  FMUL R77, R77, 1.4426950216293334961 ;  /* 0x3fb8aa3b4d4d7820 */ /* 0x000fe20000400000 */
[----:B------:R-:W-:Y:S01]  /*4700*/  FMUL R80, R80, 1.4426950216293334961 ;  /* 0x3fb8aa3b50507820 */ /* 0x000fe20000400000 */
[----:B------:R-:W-:Y:S01]  /*4710*/  FFMA R105, R105, UR14, -R129 ;  /* 0x0000000e69697c23 */ /* 0x000fe20008000881 */
[----:B------:R-:W-:Y:S01]  /*4720*/  FMUL R87, R113, 1.4426950216293334961 ;  /* 0x3fb8aa3b71577820 */ /* 0x000fe20000400000 */
[----:B------:R-:W-:Y:S01]  /*4730*/  FMUL R118, R52, 1.4426950216293334961 ;  /* 0x3fb8aa3b34767820 */ /* 0x000fe20000400000 */
[----:B------:R-:W0:Y:S01]  /*4740*/  MUFU.EX2 R132, R132 ;  /* 0x0000008400847308 */ /* 0x000e220000000800 */
[--C-:B------:R-:W-:Y:S01]  /*4750*/  FFMA R52, R78, UR14, -R131.reuse ;  /* 0x0000000e4e347c23 */ /* 0x100fe20008000883 */
[----:B------:R-:W-:-:S06]  /*4760*/  FFMA R113, R79, UR14, -R131 ;  /* 0x0000000e4f717c23 */ /* 0x000fcc0008000883 */
[----:B------:R-:W1:Y:S01]  /*4770*/  MUFU.EX2 R108, R77 ;  /* 0x0000004d006c7308 */ /* 0x000e620000000800 */
[----:B------:R-:W-:Y:S01]  /*4780*/  FMUL R52, R52, 1.4426950216293334961 ;  /* 0x3fb8aa3b34347820 */ /* 0x000fe20000400000 */
[----:B------:R-:W-:-:S06]  /*4790*/  FFMA R53, R53, UR14, -R129 ;  /* 0x0000000e35357c23 */ /* 0x000fcc0008000881 */
[----:B------:R2:W-:Y:S01]  /*47a0*/  MUFU.EX2 R86, R80 ;  /* 0x0000005000567308 */ /* 0x0005e20000000800 */
[----:B------:R-:W-:Y:S01]  /*47b0*/  FMUL R53, R53, 1.4426950216293334961 ;  /* 0x3fb8aa3b35357820 */ /* 0x000fe20000400000 */
[----:B--2---:R-:W-:Y:S01]  /*47c0*/  FMUL R80, R105, 1.4426950216293334961 ;  /* 0x3fb8aa3b69507820 */ /* 0x004fe20000400000 */
[----:B------:R-:W-:Y:S01]  /*47d0*/  FFMA R105, R115, UR14, -R131 ;  /* 0x0000000e73697c23 */ /* 0x000fe20008000883 */
[----:B------:R-:W-:Y:S01]  /*47e0*/  FMUL R115, R113, 1.4426950216293334961 ;  /* 0x3fb8aa3b71737820 */ /* 0x000fe20000400000 */
[----:B------:R-:W-:-:S03]  /*47f0*/  FFMA R104, R104, UR14, -R129 ;  /* 0x0000000e68687c23 */ /* 0x000fc60008000881 */
[----:B------:R-:W-:Y:S01]  /*4800*/  MUFU.EX2 R120, R120 ;  /* 0x0000007800787308 */ /* 0x000fe20000000800 */
[----:B------:R-:W-:Y:S01]  /*4810*/  FADD R171, R171, R84 ;  /* 0x00000054abab7221 */ /* 0x000fe20000000000 */
[----:B------:R-:W-:-:S06]  /*4820*/  FMUL R77, R104, 1.4426950216293334961 ;  /* 0x3fb8aa3b684d7820 */ /* 0x000fcc0000400000 */
[----:B------:R-:W2:Y:S01]  /*4830*/  MUFU.EX2 R78, R118 ;  /* 0x00000076004e7308 */ /* 0x000ea20000000800 */
[----:B------:R-:W-:Y:S01]  /*4840*/  FADD R172, R172, R171 ;  /* 0x000000abacac7221 */ /* 0x000fe20000000000 */
[----:B------:R-:W-:-:S06]  /*4850*/  FFMA R104, R114, UR14, -R131 ;  /* 0x0000000e72687c23 */ /* 0x000fcc0008000883 */
[----:B------:R-:W-:Y:S01]  /*4860*/  MUFU.EX2 R52, R52 ;  /* 0x0000003400347308 */ /* 0x000fe20000000800 */
[----:B------:R-:W-:-:S07]  /*4870*/  FFMA R114, R40, UR14, -R129 ;  /* 0x0000000e28727c23 */ /* 0x000fce0008000881 */
[----:B------:R-:W3:Y:S01]  /*4880*/  MUFU.EX2 R115, R115 ;  /* 0x0000007300737308 */ /* 0x000ee20000000800 */
[----:B0-----:R-:W-:Y:S01]  /*4890*/  F2FP.SATFINITE.E4M3.F32.PACK_AB_MERGE_C R40, R117, R132, RZ ;  /* 0x000000847528723e */ /* 0x001fe200048070ff */
[----:B------:R-:W-:Y:S01]  /*48a0*/  FMUL R56, R56, 1.4426950216293334961 ;  /* 0x3fb8aa3b38387820 */ /* 0x000fe20000400000 */
[----:B------:R-:W-:-:S05]  /*48b0*/  FADD R172, R163, R172 ;  /* 0x000000aca3ac7221 */ /* 0x000fca0000000000 */
[----:B------:R0:W-:Y:S01]  /*48c0*/  MUFU.EX2 R84, R53 ;  /* 0x0000003500547308 */ /* 0x0001e20000000800 */
[----:B------:R-:W-:Y:S01]  /*48d0*/  FFMA R110, R110, UR14, -R131 ;  /* 0x0000000e6e6e7c23 */ /* 0x000fe20008000883 */
[----:B------:R-:W-:Y:S01]  /*48e0*/  FFMA R109, R109, UR14, -R129 ;  /* 0x0000000e6d6d7c23 */ /* 0x000fe20008000881 */
[----:B------:R-:W-:Y:S01]  /*48f0*/  F2FP.F16.E4M3.UNPACK_B R40, R40 ;  /* 0x00000028ff28723e */ /* 0x000fe200020006ff */
[----:B0-----:R-:W-:Y:S01]  /*4900*/  FFMA R53, R55, UR14, -R131 ;  /* 0x0000000e37357c23 */ /* 0x001fe20008000883 */
[----:B------:R-:W-:Y:S01]  /*4910*/  FFMA R55, R41, UR14, -R129 ;  /* 0x0000000e29377c23 */ /* 0x000fe20008000881 */
[----:B-1----:R-:W-:Y:S02]  /*4920*/  F2FP.SATFINITE.E4M3.F32.PACK_AB_MERGE_C R41, R108, R116, RZ ;  /* 0x000000746c29723e */ /* 0x002fe400048070ff */
[----:B------:R0:W-:Y:S01]  /*4930*/  MUFU.EX2 R89, R56 ;  /* 0x0000003800597308 */ /* 0x0001e20000000800 */
[--C-:B------:R-:W-:Y:S01]  /*4940*/  FFMA R113, R107, UR14, -R131.reuse ;  /* 0x0000000e6b717c23 */ /* 0x100fe20008000883 */
[----:B------:R-:W-:Y:S01]  /*4950*/  F2FP.F16.E4M3.UNPACK_B R41, R41 ;  /* 0x00000029ff29723e */ /* 0x000fe200020006ff */
[----:B------:R-:W-:Y:S01]  /*4960*/  FADD R172, R173, R172 ;  /* 0x000000acadac7221 */ /* 0x000fe20000000000 */
[----:B------:R-:W-:Y:S01]  /*4970*/  SEL R57, R165, R164, !P1 ;  /* 0x000000a4a5397207 */ /* 0x000fe20004800000 */
[----:B------:R-:W-:Y:S01]  /*4980*/  FMUL R107, R110, 1.4426950216293334961 ;  /* 0x3fb8aa3b6e6b7820 */ /* 0x000fe20000400000 */
[----:B------:R-:W-:Y:S01]  /*4990*/  SEL R58, R162, R161, !P1 ;  /* 0x000000a1a23a7207 */ /* 0x000fe20004800000 */
[----:B------:R-:W-:Y:S01]  /*49a0*/  FMUL R91, R109, 1.4426950216293334961 ;  /* 0x3fb8aa3b6d5b7820 */ /* 0x000fe20000400000 */
[----:B0-----:R-:W-:Y:S01]  /*49b0*/  SEL R56, R174, R166, !P1 ;  /* 0x000000a6ae387207 */ /* 0x001fe20004800000 */
[----:B------:R-:W-:Y:S01]  /*49c0*/  FFMA R110, R43, UR14, -R131 ;  /* 0x0000000e2b6e7c23 */ /* 0x000fe20008000883 */
[----:B------:R-:W-:-:S02]  /*49d0*/  SEL R59, R160, R136, !P1 ;  /* 0x00000088a03b7207 */ /* 0x000fc40004800000 */
[----:B------:R-:W-:Y:S02]  /*49e0*/  F2FP.F16.E4M3.UNPACK_B R44, R44.H1 ;  /* 0x0000002cff2c723e */ /* 0x000fe400030006ff */
[----:B------:R-:W-:Y:S01]  /*49f0*/  F2FP.F16.E4M3.UNPACK_B R45, R45.H1 ;  /* 0x0000002dff2d723e */ /* 0x000fe200030006ff */
[--C-:B------:R-:W-:Y:S01]  /*4a00*/  FFMA R109, R111, UR14, -R131.reuse ;  /* 0x0000000e6f6d7c23 */ /* 0x100fe20008000883 */
[----:B------:R-:W-:Y:S01]  /*4a10*/  SEL R43, R40, R41, !P0 ;  /* 0x00000029282b7207 */ /* 0x000fe20004000000 */
[----:B------:R-:W-:Y:S01]  /*4a20*/  FADD R155, R155, R170 ;  /* 0x000000aa9b9b7221 */ /* 0x000fe20000000000 */
[----:B------:R-:W-:Y:S01]  /*4a30*/  FFMA R111, R42, UR14, -R131 ;  /* 0x0000000e2a6f7c23 */ /* 0x000fe20008000883 */
[----:B------:R-:W-:Y:S01]  /*4a40*/  SEL R41, R41, R40, !P0 ;  /* 0x0000002829297207 */ /* 0x000fe20004000000 */
[----:B------:R-:W-:Y:S01]  /*4a50*/  FADD R159, R159, R172 ;  /* 0x000000ac9f9f7221 */ /* 0x000fe20000000000 */
[----:B------:R-:W-:Y:S02]  /*4a60*/  F2FP.F16.E4M3.UNPACK_B R48, R48.H1 ;  /* 0x00000030ff30723e */ /* 0x000fe400030006ff */
[----:B------:R-:W-:-:S02]  /*4a70*/  F2FP.F16.E4M3.UNPACK_B R49, R49.H1 ;  /* 0x00000031ff31723e */ /* 0x000fc400030006ff */
[----:B--2---:R-:W-:Y:S02]  /*4a80*/  F2FP.SATFINITE.E4M3.F32.PACK_AB_MERGE_C R40, R78, R120, RZ ;  /* 0x000000784e28723e */ /* 0x004fe400048070ff */
[----:B---3--:R-:W-:Y:S01]  /*4a90*/  F2FP.SATFINITE.E4M3.F32.PACK_AB_MERGE_C R42, R115, R52, RZ ;  /* 0x00000034732a723e */ /* 0x008fe200048070ff */
[----:B------:R-:W-:Y:S01]  /*4aa0*/  FADD R130, R130, R155 ;  /* 0x0000009b82827221 */ /* 0x000fe20000000000 */
[C---:B------:R-:W-:Y:S01]  /*4ab0*/  HMMA.16816.F32 R64, R56.reuse, R44, R64 ;  /* 0x0000002c3840723c */ /* 0x040fe20000001840 */
[----:B------:R-:W-:Y:S01]  /*4ac0*/  FADD R159, R158, R159 ;  /* 0x0000009f9e9f7221 */ /* 0x000fe20000000000 */
[----:B------:R-:W-:Y:S01]  /*4ad0*/  F2FP.F16.E4M3.UNPACK_B R40, R40 ;  /* 0x00000028ff28723e */ /* 0x000fe200020006ff */
[----:B------:R-:W0:Y:S01]  /*4ae0*/  MUFU.EX2 R91, R91 ;  /* 0x0000005b005b7308 */ /* 0x000e220000000800 */
[----:B------:R-:W-:Y:S01]  /*4af0*/  F2FP.F16.E4M3.UNPACK_B R45, R42 ;  /* 0x0000002aff2d723e */ /* 0x000fe200020006ff */
[--C-:B------:R-:W-:Y:S01]  /*4b00*/  FFMA R126, R126, UR14, -R131.reuse ;  /* 0x0000000e7e7e7c23 */ /* 0x100fe20008000883 */
[--C-:B------:R-:W-:Y:S01]  /*4b10*/  FFMA R127, R127, UR14, -R131.reuse ;  /* 0x0000000e7f7f7c23 */ /* 0x100fe20008000883 */
[----:B------:R-:W-:Y:S01]  /*4b20*/  FADD R167, R167, R130 ;  /* 0x00000082a7a77221 */ /* 0x000fe20000000000 */
[----:B------:R-:W-:Y:S03]  /*4b30*/  HMMA.16816.F32 R60, R56, R48, R60 ;  /* 0x00000030383c723c */ /* 0x000fe6000000183c */
[----:B------:R-:W-:Y:S01]  /*4b40*/  MUFU.EX2 R90, R90 ;  /* 0x0000005a005a7308 */ /* 0x000fe20000000800 */
[--C-:B------:R-:W-:Y:S01]  /*4b50*/  FFMA R79, R82, UR14, -R131.reuse ;  /* 0x0000000e524f7c23 */ /* 0x100fe20008000883 */
[----:B------:R-:W-:Y:S01]  /*4b60*/  FFMA R130, R83, UR14, -R131 ;  /* 0x0000000e53827c23 */ /* 0x000fe20008000883 */
[----:B------:R-:W-:Y:S01]  /*4b70*/  FADD R168, R168, R159 ;  /* 0x0000009fa8a87221 */ /* 0x000fe20000000000 */
[----:B------:R-:W-:-:S04]  /*4b80*/  SEL R49, R40, R45, !P0 ;  /* 0x0000002d28317207 */ /* 0x000fc80004000000 */
[----:B------:R-:W1:Y:S01]  /*4b90*/  MUFU.EX2 R88, R88 ;  /* 0x0000005800587308 */ /* 0x000e620000000800 */
[----:B------:R-:W-:Y:S01]  /*4ba0*/  FMUL R109, R109, 1.4426950216293334961 ;  /* 0x3fb8aa3b6d6d7820 */ /* 0x000fe20000400000 */
[----:B------:R-:W-:Y:S01]  /*4bb0*/  FMUL R83, R126, 1.4426950216293334961 ;  /* 0x3fb8aa3b7e537820 */ /* 0x000fe20000400000 */
[----:B------:R-:W-:Y:S01]  /*4bc0*/  FMUL R82, R127, 1.4426950216293334961 ;  /* 0x3fb8aa3b7f527820 */ /* 0x000fe20000400000 */
[----:B------:R-:W-:Y:S01]  /*4bd0*/  SEL R45, R45, R40, !P0 ;  /* 0x000000282d2d7207 */ /* 0x000fe20004000000 */
[----:B------:R-:W-:Y:S01]  /*4be0*/  FADD R168, R135, R168 ;  /* 0x000000a887a87221 */ /* 0x000fe20000000000 */
[----:B------:R-:W-:Y:S02]  /*4bf0*/  SHFL.IDX PT, R136, R124, R38, 0x1f ;  /* 0x00001f267c887589 */ /* 0x000fe400000e0000 */
[----:B------:R-:W-:Y:S02]  /*4c00*/  MUFU.EX2 R107, R107 ;  /* 0x0000006b006b7308 */ /* 0x000fe40000000800 */
[----:B------:R-:W2:Y:S04]  /*4c10*/  SHFL.IDX PT, R135, R134, R128, 0x1f ;  /* 0x00001f8086877589 */ /* 0x000ea800000e0000 */
[----:B------:R-:W-:Y:S02]  /*4c20*/  SHFL.IDX PT, R155, R125, R38, 0x1f ;  /* 0x00001f267d9b7589 */ /* 0x000fe400000e0000 */
[----:B------:R-:W3:Y:S02]  /*4c30*/  MUFU.EX2 R109, R109 ;  /* 0x0000006d006d7308 */ /* 0x000ee40000000800 */
[----:B------:R-:W4:Y:S04]  /*4c40*/  SHFL.IDX PT, R134, R112, R128, 0x1f ;  /* 0x00001f8070867589 */ /* 0x000f2800000e0000 */
[----:B------:R-:W-:Y:S02]  /*4c50*/  SHFL.IDX PT, R127, R43, R128, 0x1f ;  /* 0x00001f802b7f7589 */ /* 0x000fe400000e0000 */
[----:B------:R-:W-:Y:S02]  /*4c60*/  MUFU.EX2 R83, R83 ;  /* 0x0000005300537308 */ /* 0x000fe40000000800 */
[----:B------:R-:W-:Y:S04]  /*4c70*/  SHFL.IDX PT, R126, R49, R128, 0x1f ;  /* 0x00001f80317e7589 */ /* 0x000fe800000e0000 */
[----:B------:R5:W2:Y:S02]  /*4c80*/  SHFL.IDX PT, R125, R41, R38, 0x1f ;  /* 0x00001f26297d7589 */ /* 0x000aa400000e0000 */
[----:B------:R-:W5:Y:S02]  /*4c90*/  MUFU.EX2 R82, R82 ;  /* 0x0000005200527308 */ /* 0x000f640000000800 */
[----:B------:R2:W2:Y:S01]  /*4ca0*/  SHFL.IDX PT, R124, R45, R38, 0x1f ;  /* 0x00001f262d7c7589 */ /* 0x0004a200000e0000 */
[----:B------:R-:W-:-:S02]  /*4cb0*/  F2FP.F16.E4M3.UNPACK_B R68, R68.H1 ;  /* 0x00000044ff44723e */ /* 0x000fc400030006ff */
[----:B------:R-:W-:Y:S02]  /*4cc0*/  F2FP.F16.E4M3.UNPACK_B R69, R69.H1 ;  /* 0x00000045ff45723e */ /* 0x000fe400030006ff */
[----:B0-----:R-:W-:Y:S02]  /*4cd0*/  F2FP.SATFINITE.E4M3.F32.PACK_AB_MERGE_C R40, R91, R99, RZ ;  /* 0x000000635b28723e */ /* 0x001fe400048070ff */
[----:B-1----:R-:W-:Y:S01]  /*4ce0*/  F2FP.SATFINITE.E4M3.F32.PACK_AB_MERGE_C R42, R88, R90, RZ ;  /* 0x0000005a582a723e */ /* 0x002fe200048070ff */
[----:B------:R-:W0:Y:S01]  /*4cf0*/  MUFU.EX2 R87, R87 ;  /* 0x0000005700577308 */ /* 0x000e220000000800 */
[----:B------:R-:W-:Y:S01]  /*4d00*/  F2FP.F16.E4M3.UNPACK_B R40, R40 ;  /* 0x00000028ff28723e */ /* 0x000fe200020006ff */
[----:B------:R-:W-:Y:S01]  /*4d10*/  HMMA.16816.F32 R92, R56, R68, R92 ;  /* 0x00000044385c723c */ /* 0x000fe2000000185c */
[----:B------:R-:W-:Y:S01]  /*4d20*/  F2FP.F16.E4M3.UNPACK_B R69, R42 ;  /* 0x0000002aff45723e */ /* 0x000fe200020006ff */
[----:B------:R-:W-:Y:S01]  /*4d30*/  FFMA R118, R106, UR14, -R131 ;  /* 0x0000000e6a767c23 */ /* 0x000fe20008000883 */
[----:B------:R-:W-:-:S03]  /*4d40*/  F2FP.F16.E4M3.UNPACK_B R72, R72.H1 ;  /* 0x00000048ff48723e */ /* 0x000fc600030006ff */
[----:B------:R-:W1:Y:S01]  /*4d50*/  MUFU.EX2 R85, R85 ;  /* 0x0000005500557308 */ /* 0x000e620000000800 */
[----:B------:R-:W-:Y:S01]  /*4d60*/  F2FP.F16.E4M3.UNPACK_B R73, R73.H1 ;  /* 0x00000049ff49723e */ /* 0x000fe200030006ff */
[----:B------:R-:W-:Y:S01]  /*4d70*/  FMUL R104, R104, 1.4426950216293334961 ;  /* 0x3fb8aa3b68687820 */ /* 0x000fe20000400000 */
[----:B------:R-:W-:Y:S01]  /*4d80*/  FMUL R105, R105, 1.4426950216293334961 ;  /* 0x3fb8aa3b69697820 */ /* 0x000fe20000400000 */
[----:B------:R-:W-:Y:S01]  /*4d90*/  FMUL R79, R79, 1.4426950216293334961 ;  /* 0x3fb8aa3b4f4f7820 */ /* 0x000fe20000400000 */
[----:B------:R-:W-:Y:S01]  /*4da0*/  FMUL R106, R130, 1.4426950216293334961 ;  /* 0x3fb8aa3b826a7820 */ /* 0x000fe20000400000 */
[----:B------:R-:W-:Y:S01]  /*4db0*/  SEL R68, R40, R69, !P0 ;  /* 0x0000004528447207 */ /* 0x000fe20004000000 */
[----:B------:R-:W-:Y:S01]  /*4dc0*/  FADD R167, R156, R167 ;  /* 0x000000a79ca77221 */ /* 0x000fe20000000000 */
[----:B------:R-:W-:Y:S02]  /*4dd0*/  SEL R69, R69, R40, !P0 ;  /* 0x0000002845457207 */ /* 0x000fe40004000000 */
[----:B---3--:R-:W-:-:S02]  /*4de0*/  F2FP.SATFINITE.E4M3.F32.PACK_AB_MERGE_C R40, R109, R107, RZ ;  /* 0x0000006b6d28723e */ /* 0x008fc400048070ff */
[----:B-----5:R-:W-:Y:S01]  /*4df0*/  F2FP.SATFINITE.E4M3.F32.PACK_AB_MERGE_C R41, R82, R83, RZ ;  /* 0x000000535229723e */ /* 0x020fe200048070ff */
[----:B------:R-:W-:Y:S01]  /*4e00*/  FADD R176, R176, R167 ;  /* 0x000000a7b0b07221 */ /* 0x000fe20000000000 */
[----:B------:R-:W-:Y:S01]  /*4e10*/  MUFU.EX2 R104, R104 ;  /* 0x0000006800687308 */ /* 0x000fe20000000800 */
[----:B------:R-:W-:Y:S01]  /*4e20*/  HMMA.16816.F32 R100, R56, R72, R100 ;  /* 0x000000483864723c */ /* 0x000fe20000001864 */
[----:B------:R-:W-:Y:S02]  /*4e30*/  F2FP.F16.E4M3.UNPACK_B R57, R40 ;  /* 0x00000028ff39723e */ /* 0x000fe400020006ff */
[----:B------:R-:W-:-:S04]  /*4e40*/  F2FP.F16.E4M3.UNPACK_B R48, R41 ;  /* 0x00000029ff30723e */ /* 0x000fc800020006ff */
[----:B------:R-:W3:Y:S01]  /*4e50*/  MUFU.EX2 R105, R105 ;  /* 0x0000006900697308 */ /* 0x000ee20000000800 */
[----:B------:R-:W-:Y:S01]  /*4e60*/  F2FP.F16.E4M3.UNPACK_B R44, R46 ;  /* 0x0000002eff2c723e */ /* 0x000fe200020006ff */
[----:B------:R-:W-:Y:S01]  /*4e70*/  FADD R176, R177, R176 ;  /* 0x000000b0b1b07221 */ /* 0x000fe20000000000 */
[----:B--2---:R-:W-:Y:S01]  /*4e80*/  F2FP.F16.E4M3.UNPACK_B R45, R47 ;  /* 0x0000002fff2d723e */ /* 0x004fe200020006ff */
[----:B------:R-:W-:Y:S01]  /*4e90*/  FADD R168, R157, R168 ;  /* 0x000000a89da87221 */ /* 0x000fe20000000000 */
[----:B------:R-:W-:-:S03]  /*4ea0*/  SEL R40, R135, R136, !P1 ;  /* 0x0000008887287207 */ /* 0x000fc60004800000 */
[----:B------:R-:W-:Y:S01]  /*4eb0*/  MUFU.EX2 R79, R79 ;  /* 0x0000004f004f7308 */ /* 0x000fe20000000800 */
[----:B----4-:R-:W-:Y:S02]  /*4ec0*/  SEL R41, R134, R155, !P1 ;  /* 0x0000009b86297207 */ /* 0x010fe40004800000 */
[----:B------:R-:W-:Y:S02]  /*4ed0*/  SEL R42, R127, R125, !P1 ;  /* 0x0000007d7f2a7207 */ /* 0x000fe40004800000 */
[----:B------:R-:W-:-:S03]  /*4ee0*/  SEL R43, R126, R124, !P1 ;  /* 0x0000007c7e2b7207 */ /* 0x000fc60004800000 */
[----:B------:R-:W2:Y:S01]  /*4ef0*/  MUFU.EX2 R106, R106 ;  /* 0x0000006a006a7308 */ /* 0x000ea20000000800 */
[----:B------:R-:W-:Y:S02]  /*4f00*/  SEL R56, R57, R48, !P0 ;  /* 0x0000003039387207 */ /* 0x000fe40004000000 */
[----:B------:R-:W-:Y:S01]  /*4f10*/  SEL R57, R48, R57, !P0 ;  /* 0x0000003930397207 */ /* 0x000fe20004000000 */
[----:B------:R-:W-:Y:S01]  /*4f20*/  FADD R176, R175, R176 ;  /* 0x000000b0afb07221 */ /* 0x000fe20000000000 */
[----:B0-----:R-:W-:Y:S01]  /*4f30*/  F2FP.SATFINITE.E4M3.F32.PACK_AB_MERGE_C R48, R87, R89, RZ ;  /* 0x000000595730723e */ /* 0x001fe200048070ff */
[----:B------:R-:W-:Y:S01]  /*4f40*/  FADD R119, R119, R168 ;  /* 0x000000a877777221 */ /* 0x000fe20000000000 */
[----:B-1----:R-:W-:Y:S01]  /*4f50*/  F2FP.SATFINITE.E4M3.F32.PACK_AB_MERGE_C R49, R85, R86, RZ ;  /* 0x000000565531723e */ /* 0x002fe200048070ff */
[----:B------:R-:W-:Y:S01]  /*4f60*/  HMMA.16816.F32 R64, R40, R44, R64 ;  /* 0x0000002c2840723c */ /* 0x000fe20000001840 */
[----:B------:R-:W-:Y:S01]  /*4f70*/  F2FP.F16.E4M3.UNPACK_B R48, R48 ;  /* 0x00000030ff30723e */ /* 0x000fe200020006ff */
[----:B------:R-:W-:Y:S01]  /*4f80*/  FADD R133, R133, R176 ;  /* 0x000000b085857221 */ /* 0x000fe20000000000 */
[----:B------:R-:W-:Y:S01]  /*4f90*/  F2FP.F16.E4M3.UNPACK_B R49, R49 ;  /* 0x00000031ff31723e */ /* 0x000fe200020006ff */
[----:B------:R-:W-:Y:S01]  /*4fa0*/  FADD R119, R120, R119 ;  /* 0x0000007778777221 */ /* 0x000fe20000000000 */
[----:B------:R-:W-:-:S02]  /*4fb0*/  F2FP.F16.E4M3.UNPACK_B R44, R50 ;  /* 0x00000032ff2c723e */ /* 0x000fc400020006ff */
[----:B------:R-:W-:Y:S01]  /*4fc0*/  F2FP.F16.E4M3.UNPACK_B R45, R51 ;  /* 0x00000033ff2d723e */ /* 0x000fe200020006ff */
[----:B------:R-:W-:Y:S01]  /*4fd0*/  FFMA R121, R121, UR14, -R129 ;  /* 0x0000000e79797c23 */ /* 0x000fe20008000881 */
[----:B------:R-:W-:Y:S01]  /*4fe0*/  SEL R58, R48, R49, !P0 ;  /* 0x00000031303a7207 */ /* 0x000fe20004000000 */
[----:B------:R-:W-:Y:S01]  /*4ff0*/  FADD R132, R132, R133 ;  /* 0x0000008584847221 */ /* 0x000fe20000000000 */
[----:B------:R-:W-:Y:S01]  /*5000*/  SEL R59, R49, R48, !P0 ;  /* 0x00000030313b7207 */ /* 0x000fe20004000000 */
[----:B------:R-:W-:Y:S01]  /*5010*/  FADD R49, R78, R119 ;  /* 0x000000774e317221 */ /* 0x000fe20000000000 */
[----:B---3--:R-:W-:Y:S01]  /*5020*/  F2FP.SATFINITE.E4M3.F32.PACK_AB_MERGE_C R48, R105, R104, RZ ;  /* 0x000000686930723e */ /* 0x008fe200048070ff */
[----:B------:R-:W-:Y:S01]  /*5030*/  HMMA.16816.F32 R60, R40, R44, R60 ;  /* 0x0000002c283c723c */ /* 0x000fe2000000183c */
[----:B--2---:R-:W-:Y:S01]  /*5040*/  F2FP.SATFINITE.E4M3.F32.PACK_AB_MERGE_C R78, R106, R79, RZ ;  /* 0x0000004f6a4e723e */ /* 0x004fe200048070ff */
[----:B------:R-:W-:Y:S01]  /*5050*/  FMUL R73, R121, 1.4426950216293334961 ;  /* 0x3fb8aa3b79497820 */ /* 0x000fe20000400000 */
[----:B------:R-:W-:Y:S01]  /*5060*/  F2FP.F16.E4M3.UNPACK_B R44, R70 ;  /* 0x00000046ff2c723e */ /* 0x000fe200020006ff */
[----:B------:R-:W-:Y:S01]  /*5070*/  FADD R121, R117, R132 ;  /* 0x0000008475797221 */ /* 0x000fe20000000000 */
[----:B------:R-:W-:-:S02]  /*5080*/  F2FP.F16.E4M3.UNPACK_B R45, R71 ;  /* 0x00000047ff2d723e */ /* 0x000fc400020006ff */
[----:B------:R-:W-:Y:S02]  /*5090*/  F2FP.F16.E4M3.UNPACK_B R48, R48 ;  /* 0x00000030ff30723e */ /* 0x000fe400020006ff */
[----:B------:R-:W-:Y:S01]  /*50a0*/  F2FP.F16.E4M3.UNPACK_B R117, R78 ;  /* 0x0000004eff75723e */ /* 0x000fe200020006ff */
[----:B------:R-:W-:Y:S01]  /*50b0*/  MUFU.EX2 R77, R77 ;  /* 0x0000004d004d7308 */ /* 0x000fe20000000800 */
[----:B------:R-:W-:Y:S01]  /*50c0*/  FADD R130, R52, R49 ;  /* 0x0000003134827221 */ /* 0x000fe20000000000 */
[----:B------:R-:W-:Y:S01]  /*50d0*/  F2FP.F16.E4M3.UNPACK_B R49, R47.H1 ;  /* 0x0000002fff31723e */ /* 0x000fe200030006ff */
[----:B------:R-:W-:Y:S01]  /*50e0*/  HMMA.16816.F32 R92, R40, R44, R92 ;  /* 0x0000002c285c723c */ /* 0x000fe2000000185c */
[----:B------:R-:W-:Y:S02]  /*50f0*/  SEL R119, R48, R117, !P0 ;  /* 0x0000007530777207 */ /* 0x000fe40004000000 */
[----:B------:R-:W-:Y:S02]  /*5100*/  SEL R120, R117, R48, !P0 ;  /* 0x0000003075787207 */ /* 0x000fe40004000000 */
[----:B------:R-:W0:Y:S01]  /*5110*/  MUFU.EX2 R80, R80 ;  /* 0x0000005000507308 */ /* 0x000e220000000800 */
[----:B------:R-:W-:Y:S01]  /*5120*/  F2FP.F16.E4M3.UNPACK_B R48, R46.H1 ;  /* 0x0000002eff30723e */ /* 0x000fe200030006ff */
[----:B------:R-:W-:Y:S01]  /*5130*/  FFMA R54, R54, UR14, -R131 ;  /* 0x0000000e36367c23 */ /* 0x000fe20008000883 */
[----:B------:R-:W-:Y:S01]  /*5140*/  SEL R44, R136, R135, !P1 ;  /* 0x00000087882c7207 */ /* 0x000fe20004800000 */
[----:B------:R-:W-:Y:S01]  /*5150*/  FMUL R55, R55, 1.4426950216293334961 ;  /* 0x3fb8aa3b37377820 */ /* 0x000fe20000400000 */
[----:B------:R-:W-:-:S02]  /*5160*/  SEL R45, R155, R134, !P1 ;  /* 0x000000869b2d7207 */ /* 0x000fc40004800000 */
[----:B------:R-:W-:Y:S02]  /*5170*/  SEL R46, R125, R127, !P1 ;  /* 0x0000007f7d2e7207 */ /* 0x000fe40004800000 */
[----:B------:R-:W-:Y:S02]  /*5180*/  SEL R47, R124, R126, !P1 ;  /* 0x0000007e7c2f7207 */ /* 0x000fe40004800000 */
[----:B------:R-:W-:Y:S01]  /*5190*/  LOP3.LUT R127, R98, 0x40, RZ, 0x3c, !PT ;  /* 0x00000040627f7812 */ /* 0x000fe200078e3cff */
[----:B------:R-:W-:Y:S01]  /*51a0*/  FMUL R72, R114, 1.4426950216293334961 ;  /* 0x3fb8aa3b72487820 */ /* 0x000fe20000400000 */
[----:B------:R1:W-:Y:S01]  /*51b0*/  MUFU.EX2 R78, R55 ;  /* 0x00000037004e7308 */ /* 0x0003e20000000800 */
[----:B------:R-:W-:Y:S01]  /*51c0*/  FMUL R112, R54, 1.4426950216293334961 ;  /* 0x3fb8aa3b36707820 */ /* 0x000fe20000400000 */
[----:B------:R-:W-:Y:S01]  /*51d0*/  F2FP.F16.E4M3.UNPACK_B R54, R74 ;  /* 0x0000004aff36723e */ /* 0x000fe200020006ff */
[----:B------:R-:W-:Y:S01]  /*51e0*/  FMUL R114, R53, 1.4426950216293334961 ;  /* 0x3fb8aa3b35727820 */ /* 0x000fe20000400000 */
[----:B------:R-:W-:Y:S01]  /*51f0*/  F2FP.F16.E4M3.UNPACK_B R52, R50.H1 ;  /* 0x00000032ff34723e */ /* 0x000fe200030006ff */
[----:B------:R-:W-:Y:S01]  /*5200*/  HMMA.16816.F32 R64, R44, R48, R64 ;  /* 0x000000302c40723c */ /* 0x000fe20000001840 */
[----:B------:R-:W-:-:S02]  /*5210*/  F2FP.F16.E4M3.UNPACK_B R53, R51.H1 ;  /* 0x00000033ff35723e */ /* 0x000fc400030006ff */
[----:B------:R-:W2:Y:S01]  /*5220*/  LDSM.16.M88.4 R48, [R127+UR8] ;  /* 0x000000087f30783b */ /* 0x000ea20008000200 */
[----:B-1----:R-:W-:Y:S01]  /*5230*/  F2FP.F16.E4M3.UNPACK_B R55, R75 ;  /* 0x0000004bff37723e */ /* 0x002fe200020006ff */
[----:B------:R-:W-:Y:S01]  /*5240*/  FFMA R122, R122, UR14, -R131 ;  /* 0x0000000e7a7a7c23 */ /* 0x000fe20008000883 */
[----:B------:R-:W-:Y:S01]  /*5250*/  FADD R121, R116, R121 ;  /* 0x0000007974797221 */ /* 0x000fe20000000000 */
[----:B------:R-:W-:Y:S01]  /*5260*/  FMUL R113, R113, 1.4426950216293334961 ;  /* 0x3fb8aa3b71717820 */ /* 0x000fe20000400000 */
[----:B------:R-:W-:Y:S02]  /*5270*/  HMMA.16816.F32 R60, R44, R52, R60 ;  /* 0x000000342c3c723c */ /* 0x000fe4000000183c */
[----:B------:R-:W-:Y:S01]  /*5280*/  FADD R132, R108, R121 ;  /* 0x000000796c847221 */ /* 0x000fe20000000000 */
[----:B------:R-:W-:-:S05]  /*5290*/  FMUL R108, R122, 1.4426950216293334961 ;  /* 0x3fb8aa3b7a6c7820 */ /* 0x000fca0000400000 */
[----:B------:R-:W-:Y:S01]  /*52a0*/  HMMA.16816.F32 R100, R40, R54, R100 ;  /* 0x000000362864723c */ /* 0x000fe20000001864 */
[----:B------:R-:W-:Y:S01]  /*52b0*/  F2FP.SATFINITE.E4M3.F32.PACK_AB_MERGE_C R40, R84, R81, RZ ;  /* 0x000000515428723e */ /* 0x000fe200048070ff */
[----:B------:R-:W-:Y:S01]  /*52c0*/  LDSM.16.M88.4 R52, [R127+UR8+0x400] ;  /* 0x000400087f34783b */ /* 0x000fe20008000200 */
[----:B0-----:R-:W-:Y:S01]  /*52d0*/  F2FP.SATFINITE.E4M3.F32.PACK_AB_MERGE_C R41, R80, R77, RZ ;  /* 0x0000004d5029723e */ /* 0x001fe200048070ff */
[----:B------:R-:W-:Y:S01]  /*52e0*/  FFMA R123, R123, UR14, -R131 ;  /* 0x0000000e7b7b7c23 */ /* 0x000fe20008000883 */
[----:B------:R-:W-:Y:S01]  /*52f0*/  FMUL R118, R118, 1.4426950216293334961 ;  /* 0x3fb8aa3b76767820 */ /* 0x000fe20000400000 */
[----:B------:R-:W-:Y:S01]  /*5300*/  F2FP.F16.E4M3.UNPACK_B R40, R40 ;  /* 0x00000028ff28723e */ /* 0x000fe200020006ff */
[----:B------:R-:W-:Y:S01]  /*5310*/  SHFL.IDX PT, R121, R56, R128, 0x1f ;  /* 0x00001f8038797589 */ /* 0x000fe200000e0000 */
[----:B------:R-:W-:-:S03]  /*5320*/  F2FP.F16.E4M3.UNPACK_B R41, R41 ;  /* 0x00000029ff29723e */ /* 0x000fc600020006ff */
[----:B------:R-:W-:Y:S04]  /*5330*/  SHFL.IDX PT, R122, R58, R128, 0x1f ;  /* 0x00001f803a7a7589 */ /* 0x000fe800000e0000 */
[----:B------:R-:W-:Y:S04]  /*5340*/  SHFL.IDX PT, R124, R57, R38, 0x1f ;  /* 0x00001f26397c7589 */ /* 0x000fe800000e0000 */
[----:B------:R-:W-:Y:S01]  /*5350*/  SHFL.IDX PT, R125, R59, R38, 0x1f ;  /* 0x00001f263b7d7589 */ /* 0x000fe200000e0000 */
[----:B------:R-:W-:Y:S03]  /*5360*/  MUFU.EX2 R112, R112 ;  /* 0x0000007000707308 */ /* 0x000fe60000000800 */
[----:B------:R-:W-:Y:S01]  /*5370*/  LDSM.16.M88.4 R56, [R127+UR8+0xc00] ;  /* 0x000c00087f38783b */ /* 0x000fe20008000200 */
[----:B------:R-:W-:Y:S01]  /*5380*/  FADD R130, R115, R130 ;  /* 0x0000008273827221 */ /* 0x000fe20000000000 */
[----:B------:R-:W-:Y:S01]  /*5390*/  SEL R117, R40, R41, !P0 ;  /* 0x0000002928757207 */ /* 0x000fe20004000000 */
[----:B------:R-:W-:Y:S01]  /*53a0*/  FMUL R115, R123, 1.4426950216293334961 ;  /* 0x3fb8aa3b7b737820 */ /* 0x000fe20000400000 */
[----:B------:R-:W-:Y:S01]  /*53b0*/  SEL R116, R41, R40, !P0 ;  /* 0x0000002829747207 */ /* 0x000fe20004000000 */
[----:B------:R-:W0:Y:S01]  /*53c0*/  MUFU.EX2 R114, R114 ;  /* 0x0000007200727308 */ /* 0x000e220000000800 */
[----:B------:R-:W-:Y:S01]  /*53d0*/  LDSM.16.M88.4 R40, [R127+UR8+0x800] ;  /* 0x000800087f28783b */ /* 0x000fe20008000200 */
[----:B------:R-:W-:-:S03]  /*53e0*/  FADD R132, R99, R132 ;  /* 0x0000008463847221 */ /* 0x000fc60000000000 */
[----:B------:R-:W-:Y:S03]  /*53f0*/  SHFL.IDX PT, R119, R119, R128, 0x1f ;  /* 0x00001f8077777589 */ /* 0x000fe600000e0000 */
[----:B------:R1:W-:Y:S01]  /*5400*/  MUFU.EX2 R98, R118 ;  /* 0x0000007600627308 */ /* 0x0003e20000000800 */
[----:B------:R-:W-:Y:S01]  /*5410*/  SHFL.IDX PT, R123, R69, R38, 0x1f ;  /* 0x00001f26457b7589 */ /* 0x000fe200000e0000 */
[----:B------:R-:W-:-:S03]  /*5420*/  F2FP.F16.E4M3.UNPACK_B R70, R70.H1 ;  /* 0x00000046ff46723e */ /* 0x000fc600030006ff */
[----:B------:R-:W-:Y:S03]  /*5430*/  SHFL.IDX PT, R126, R120, R38, 0x1f ;  /* 0x00001f26787e7589 */ /* 0x000fe600000e0000 */
[----:B------:R-:W3:Y:S01]  /*5440*/  MUFU.EX2 R113, R113 ;  /* 0x0000007100717308 */ /* 0x000ee20000000800 */
[----:B-1----:R3:W1:Y:S01]  /*5450*/  SHFL.IDX PT, R118, R68, R128, 0x1f ;  /* 0x00001f8044767589 */ /* 0x00266200000e0000 */
[----:B------:R-:W-:Y:S01]  /*5460*/  F2FP.F16.E4M3.UNPACK_B R71, R71.H1 ;  /* 0x00000047ff47723e */ /* 0x000fe200030006ff */
[----:B------:R-:W-:Y:S01]  /*5470*/  FMUL R111, R111, 1.4426950216293334961 ;  /* 0x3fb8aa3b6f6f7820 */ /* 0x000fe20000400000 */
[----:B------:R-:W-:-:S04]  /*5480*/  FMUL R99, R110, 1.4426950216293334961 ;  /* 0x3fb8aa3b6e637820 */ /* 0x000fc80000400000 */
[----:B------:R-:W-:Y:S08]  /*5490*/  MUFU.EX2 R76, R76 ;  /* 0x0000004c004c7308 */ /* 0x000ff00000000800 */
[----:B------:R-:W4:Y:S08]  /*54a0*/  MUFU.EX2 R73, R73 ;  /* 0x0000004900497308 */ /* 0x000f300000000800 */
[----:B------:R-:W5:Y:S01]  /*54b0*/  MUFU.EX2 R72, R72 ;  /* 0x0000004800487308 */ /* 0x000f620000000800 */
[----:B------:R-:W-:Y:S01]  /*54c0*/  F2FP.F16.E4M3.UNPACK_B R74, R74.H1 ;  /* 0x0000004aff4a723e */ /* 0x000fe200030006ff */
[----:B------:R-:W-:Y:S01]  /*54d0*/  FADD R130, R107, R130 ;  /* 0x000000826b827221 */ /* 0x000fe20000000000 */
[----:B------:R-:W-:Y:S01]  /*54e0*/  F2FP.F16.E4M3.UNPACK_B R75, R75.H1 ;  /* 0x0000004bff4b723e */ /* 0x000fe200030006ff */
[----:B------:R-:W-:Y:S01]  /*54f0*/  HMMA.16816.F32 R92, R44, R70, R92 ;  /* 0x000000462c5c723c */ /* 0x000fe2000000185c */
[----:B------:R-:W-:-:S03]  /*5500*/  FADD R71, R91, R132 ;  /* 0x000000845b477221 */ /* 0x000fc60000000000 */
[----:B------:R-:W-:Y:S01]  /*5510*/  MUFU.EX2 R108, R108 ;  /* 0x0000006c006c7308 */ /* 0x000fe20000000800 */
[----:B------:R-:W-:Y:S01]  /*5520*/  FADD R130, R109, R130 ;  /* 0x000000826d827221 */ /* 0x000fe20000000000 */
[----:B0-----:R-:W-:-:S06]  /*5530*/  F2FP.SATFINITE.E4M3.F32.PACK_AB_MERGE_C R133, R114, R112, RZ ;  /* 0x000000707285723e */ /* 0x001fcc00048070ff */
[----:B------:R-:W0:Y:S01]  /*5540*/  MUFU.EX2 R115, R115 ;  /* 0x0000007300737308 */ /* 0x000e220000000800 */
[----:B---3--:R-:W-:Y:S01]  /*5550*/  F2FP.SATFINITE.E4M3.F32.PACK_AB_MERGE_C R68, R113, R98, RZ ;  /* 0x000000627144723e */ /* 0x008fe200048070ff */
[----:B------:R-:W-:Y:S06]  /*5560*/  HMMA.16816.F32 R100, R44, R74, R100 ;  /* 0x0000004a2c64723c */ /* 0x000fec0000001864 */
[----:B------:R-:W-:Y:S01]  /*5570*/  MUFU.EX2 R111, R111 ;  /* 0x0000006f006f7308 */ /* 0x000fe20000000800 */
[----:B------:R-:W-:-:S07]  /*5580*/  FADD R71, R90, R71 ;  /* 0x000000475a477221 */ /* 0x000fce0000000000 */
[----:B------:R-:W3:Y:S01]  /*5590*/  MUFU.EX2 R99, R99 ;  /* 0x0000006300637308 */ /* 0x000ee20000000800 */
[----:B----4-:R-:W-:Y:S01]  /*55a0*/  F2FP.SATFINITE.E4M3.F32.PACK_AB_MERGE_C R70, R73, R76, RZ ;  /* 0x0000004c4946723e */ /* 0x010fe200048070ff */
[----:B------:R-:W-:Y:S01]  /*55b0*/  FADD R83, R83, R130 ;  /* 0x0000008253537221 */ /* 0x000fe20000000000 */
[----:B-----5:R-:W-:Y:S01]  /*55c0*/  F2FP.SATFINITE.E4M3.F32.PACK_AB_MERGE_C R74, R78, R72, RZ ;  /* 0x000000484e4a723e */ /* 0x020fe200048070ff */
[----:B------:R-:W-:Y:S01]  /*55d0*/  FADD R88, R88, R71 ;  /* 0x0000004758587221 */ /* 0x000fe20000000000 */
[----:B------:R-:W-:Y:S01]  /*55e0*/  F2FP.F16.E4M3.UNPACK_B R133, R133 ;  /* 0x00000085ff85723e */ /* 0x000fe200020006ff */
[----:B------:R-:W-:Y:S01]  /*55f0*/  FADD R71, R82, R83 ;  /* 0x0000005352477221 */ /* 0x000fe20000000000 */
[----:B------:R-:W-:Y:S02]  /*5600*/  F2FP.F16.E4M3.UNPACK_B R68, R68 ;  /* 0x00000044ff44723e */ /* 0x000fe400020006ff */
[----:B------:R-:W-:Y:S02]  /*5610*/  F2FP.F16.E4M3.UNPACK_B R70, R70 ;  /* 0x00000046ff46723e */ /* 0x000fe400020006ff */
[----:B------:R-:W-:Y:S01]  /*5620*/  F2FP.F16.E4M3.UNPACK_B R91, R74 ;  /* 0x0000004aff5b723e */ /* 0x000fe200020006ff */
[----:B------:R-:W-:Y:S01]  /*5630*/  FADD R88, R89, R88 ;  /* 0x0000005859587221 */ /* 0x000fe20000000000 */
[----:B------:R-:W-:Y:S01]  /*5640*/  SEL R127, R133, R68, !P0 ;  /* 0x00000044857f7207 */ /* 0x000fe20004000000 */
[----:B------:R-:W-:Y:S01]  /*5650*/  FADD R104, R104, R71 ;  /* 0x0000004768687221 */ /* 0x000fe20000000000 */
[----:B------:R-:W-:-:S02]  /*5660*/  SEL R120, R68, R133, !P0 ;  /* 0x0000008544787207 */ /* 0x000fc40004000000 */
[----:B--2---:R-:W-:Y:S02]  /*5670*/  F2FP.F16.E4M3.UNPACK_B R68, R48 ;  /* 0x00000030ff44723e */ /* 0x004fe400020006ff */
[----:B------:R-:W-:Y:S02]  /*5680*/  F2FP.F16.E4M3.UNPACK_B R69, R49 ;  /* 0x00000031ff45723e */ /* 0x000fe400020006ff */
[----:B-1----:R-:W-:Y:S02]  /*5690*/  SEL R44, R118, R123, !P1 ;  /* 0x0000007b762c7207 */ /* 0x002fe40004800000 */
[----:B------:R-:W-:Y:S02]  /*56a0*/  SEL R45, R121, R124, !P1 ;  /* 0x0000007c792d7207 */ /* 0x000fe40004800000 */
[----:B------:R-:W-:Y:S02]  /*56b0*/  SEL R46, R122, R125, !P1 ;  /* 0x0000007d7a2e7207 */ /* 0x000fe40004800000 */
[----:B------:R-:W-:-:S02]  /*56c0*/  SEL R47, R119, R126, !P1 ;  /* 0x0000007e772f7207 */ /* 0x000fc40004800000 */
[----:B------:R-:W-:Y:S02]  /*56d0*/  SEL R107, R70, R91, !P0 ;  /* 0x0000005b466b7207 */ /* 0x000fe40004000000 */
[----:B------:R-:W-:Y:S01]  /*56e0*/  SEL R91, R91, R70, !P0 ;  /* 0x000000465b5b7207 */ /* 0x000fe20004000000 */
[----:B------:R-:W-:Y:S01]  /*56f0*/  FADD R87, R87, R88 ;  /* 0x0000005857577221 */ /* 0x000fe20000000000 */
[----:B0-----:R-:W-:Y:S02]  /*5700*/  F2FP.SATFINITE.E4M3.F32.PACK_AB_MERGE_C R70, R115, R108, RZ ;  /* 0x0000006c7346723e */ /* 0x001fe400048070ff */
[----:B---3--:R-:W-:Y:S01]  /*5710*/  F2FP.SATFINITE.E4M3.F32.PACK_AB_MERGE_C R74, R99, R111, RZ ;  /* 0x0000006f634a723e */ /* 0x008fe200048070ff */
[----:B------:R-:W-:Y:S01]  /*5720*/  FADD R104, R105, R104 ;  /* 0x0000006869687221 */ /* 0x000fe20000000000 */
[----:B------:R-:W-:Y:S01]  /*5730*/  F2FP.F16.E4M3.UNPACK_B R70, R70 ;  /* 0x00000046ff46723e */ /* 0x000fe200020006ff */
[----:B------:R-:W-:Y:S01]  /*5740*/  HMMA.16816.F32 R64, R44, R68, R64 ;  /* 0x000000442c40723c */ /* 0x000fe20000001840 */
[----:B------:R-:W-:Y:S01]  /*5750*/  F2FP.F16.E4M3.UNPACK_B R75, R74 ;  /* 0x0000004aff4b723e */ /* 0x000fe200020006ff */
[----:B------:R-:W-:Y:S01]  /*5760*/  FADD R86, R86, R87 ;  /* 0x0000005756567221 */ /* 0x000fe20000000000 */
[----:B------:R-:W-:Y:S01]  /*5770*/  F2FP.F16.E4M3.UNPACK_B R68, R52 ;  /* 0x00000034ff44723e */ /* 0x000fe200020006ff */
[----:B------:R-:W-:Y:S01]  /*5780*/  FADD R79, R79, R104 ;  /* 0x000000684f4f7221 */ /* 0x000fe20000000000 */
[----:B------:R-:W-:Y:S01]  /*5790*/  F2FP.F16.E4M3.UNPACK_B R69, R53 ;  /* 0x00000035ff45723e */ /* 0x000fe200020006ff */
[----:B------:R-:W-:Y:S01]  /*57a0*/  FADD R86, R85, R86 ;  /* 0x0000005655567221 */ /* 0x000fe20000000000 */
[----:B------:R-:W-:-:S02]  /*57b0*/  SEL R109, R70, R75, !P0 ;  /* 0x0000004b466d7207 */ /* 0x000fc40004000000 */
[----:B------:R-:W-:Y:S01]  /*57c0*/  SEL R83, R75, R70, !P0 ;  /* 0x000000464b537207 */ /* 0x000fe20004000000 */
[----:B------:R-:W-:Y:S01]  /*57d0*/  FADD R79, R106, R79 ;  /* 0x0000004f6a4f7221 */ /* 0x000fe20000000000 */
[----:B------:R-:W-:Y:S02]  /*57e0*/  F2FP.F16.E4M3.UNPACK_B R74, R56 ;  /* 0x00000038ff4a723e */ /* 0x000fe400020006ff */
[----:B------:R-:W-:Y:S01]  /*57f0*/  F2FP.F16.E4M3.UNPACK_B R75, R57 ;  /* 0x00000039ff4b723e */ /* 0x000fe200020006ff */
[----:B------:R-:W-:Y:S01]  /*5800*/  HMMA.16816.F32 R60, R44, R68, R60 ;  /* 0x000000442c3c723c */ /* 0x000fe2000000183c */
[----:B------:R-:W-:Y:S01]  /*5810*/  FADD R81, R81, R86 ;  /* 0x0000005651517221 */ /* 0x000fe20000000000 */
[----:B------:R-:W-:Y:S01]  /*5820*/  F2FP.F16.E4M3.UNPACK_B R68, R40 ;  /* 0x00000028ff44723e */ /* 0x000fe200020006ff */
[----:B------:R-:W-:Y:S01]  /*5830*/  FADD R79, R112, R79 ;  /* 0x0000004f704f7221 */ /* 0x000fe20000000000 */
[----:B------:R-:W-:Y:S01]  /*5840*/  F2FP.F16.E4M3.UNPACK_B R69, R41 ;  /* 0x00000029ff45723e */ /* 0x000fe200020006ff */
[----:B------:R-:W-:Y:S01]  /*5850*/  SHFL.IDX PT, R117, R117, R128, 0x1f ;  /* 0x00001f8075757589 */ /* 0x000fe200000e0000 */
[----:B------:R-:W-:-:S02]  /*5860*/  FADD R84, R84, R81 ;  /* 0x0000005154547221 */ /* 0x000fc40000000000 */
[----:B------:R-:W-:Y:S01]  /*5870*/  HMMA.16816.F32 R100, R44, R74, R100 ;  /* 0x0000004a2c64723c */ /* 0x000fe20000001864 */
[----:B------:R-:W-:Y:S01]  /*5880*/  SHFL.IDX PT, R127, R127, R128, 0x1f ;  /* 0x00001f807f7f7589 */ /* 0x000fe200000e0000 */
[----:B------:R-:W-:-:S03]  /*5890*/  FADD R79, R114, R79 ;  /* 0x0000004f724f7221 */ /* 0x000fc60000000000 */
[----:B------:R-:W-:Y:S01]  /*58a0*/  SHFL.IDX PT, R74, R107, R128, 0x1f ;  /* 0x00001f806b4a7589 */ /* 0x000fe200000e0000 */
[----:B------:R-:W-:-:S03]  /*58b0*/  FADD R77, R77, R84 ;  /* 0x000000544d4d7221 */ /* 0x000fc60000000000 */
[----:B------:R-:W-:Y:S01]  /*58c0*/  SHFL.IDX PT, R128, R109, R128, 0x1f ;  /* 0x00001f806d807589 */ /* 0x000fe200000e0000 */
[----:B------:R-:W-:Y:S03]  /*58d0*/  HMMA.16816.F32 R92, R44, R68, R92 ;  /* 0x000000442c5c723c */ /* 0x000fe6000000185c */
[----:B------:R-:W0:Y:S04]  /*58e0*/  SHFL.IDX PT, R116, R116, R38, 0x1f ;  /* 0x00001f2674747589 */ /* 0x000e2800000e0000 */
[----:B------:R-:W1:Y:S04]  /*58f0*/  SHFL.IDX PT, R120, R120, R38, 0x1f ;  /* 0x00001f2678787589 */ /* 0x000e6800000e0000 */
[----:B------:R-:W2:Y:S04]  /*5900*/  SHFL.IDX PT, R91, R91, R38, 0x1f ;  /* 0x00001f265b5b7589 */ /* 0x000ea800000e0000 */
[----:B------:R-:W3:Y:S01]  /*5910*/  SHFL.IDX PT, R83, R83, R38, 0x1f ;  /* 0x00001f2653537589 */ /* 0x000ee200000e0000 */
[----:B------:R-:W-:Y:S01]  /*5920*/  SEL R68, R123, R118, !P1 ;  /* 0x000000767b447207 */ /* 0x000fe20004800000 */
[----:B------:R-:W-:Y:S01]  /*5930*/  FADD R98, R98, R79 ;  /* 0x0000004f62627221 */ /* 0x000fe20000000000 */
[----:B------:R-:W-:-:S02]  /*5940*/  SEL R69, R124, R121, !P1 ;  /* 0x000000797c457207 */ /* 0x000fc40004800000 */
[----:B------:R-:W-:Y:S02]  /*5950*/  SEL R70, R125, R122, !P1 ;  /* 0x0000007a7d467207 */ /* 0x000fe40004800000 */
[----:B------:R-:W-:Y:S02]  /*5960*/  SEL R71, R126, R119, !P1 ;  /* 0x000000777e477207 */ /* 0x000fe40004800000 */
[----:B------:R-:W-:Y:S02]  /*5970*/  F2FP.F16.E4M3.UNPACK_B R48, R48.H1 ;  /* 0x00000030ff30723e */ /* 0x000fe400030006ff */
[----:B------:R-:W-:Y:S01]  /*5980*/  F2FP.F16.E4M3.UNPACK_B R49, R49.H1 ;  /* 0x00000031ff31723e */ /* 0x000fe200030006ff */
[----:B------:R-:W-:Y:S01]  /*5990*/  FADD R77, R80, R77 ;  /* 0x0000004d504d7221 */ /* 0x000fe20000000000 */
[----:B------:R-:W-:Y:S01]  /*59a0*/  FADD R113, R113, R98 ;  /* 0x0000006271717221 */ /* 0x000fe20000000000 */
[----:B------:R-:W-:Y:S02]  /*59b0*/  F2FP.F16.E4M3.UNPACK_B R52, R52.H1 ;  /* 0x00000034ff34723e */ /* 0x000fe400030006ff */
[----:B------:R-:W-:Y:S01]  /*59c0*/  FADD R76, R76, R77 ;  /* 0x0000004d4c4c7221 */ /* 0x000fe20000000000 */
[----:B------:R-:W-:Y:S01]  /*59d0*/  F2FP.F16.E4M3.UNPACK_B R53, R53.H1 ;  /* 0x00000035ff35723e */ /* 0x000fe200030006ff */
[----:B------:R-:W-:Y:S01]  /*59e0*/  HMMA.16816.F32 R64, R68, R48, R64 ;  /* 0x000000304440723c */ /* 0x000fe20000001840 */
[----:B------:R-:W-:Y:S01]  /*59f0*/  FADD R108, R108, R113 ;  /* 0x000000716c6c7221 */ /* 0x000fe20000000000 */
[----:B------:R-:W-:Y:S01]  /*5a00*/  FADD R73, R73, R76 ;  /* 0x0000004c49497221 */ /* 0x000fe20000000000 */
[----:B------:R-:W-:-:S02]  /*5a10*/  F2FP.F16.E4M3.UNPACK_B R40, R40.H1 ;  /* 0x00000028ff28723e */ /* 0x000fc400030006ff */
[----:B------:R-:W-:Y:S01]  /*5a20*/  F2FP.F16.E4M3.UNPACK_B R41, R41.H1 ;  /* 0x00000029ff29723e */ /* 0x000fe200030006ff */
[----:B------:R-:W-:Y:S01]  /*5a30*/  FADD R108, R115, R108 ;  /* 0x0000006c736c7221 */ /* 0x000fe20000000000 */
[----:B------:R-:W-:Y:S01]  /*5a40*/  FADD R73, R72, R73 ;  /* 0x0000004948497221 */ /* 0x000fe20000000000 */
[C---:B------:R-:W-:Y:S01]  /*5a50*/  HMMA.16816.F32 R60, R68.reuse, R52, R60 ;  /* 0x00000034443c723c */ /* 0x040fe2000000183c */
[----:B------:R-:W-:Y:S01]  /*5a60*/  F2FP.F16.E4M3.UNPACK_B R56, R56.H1 ;  /* 0x00000038ff38723e */ /* 0x000fe200030006ff */
[----:B------:R-:W-:Y:S01]  /*5a70*/  FADD R108, R111, R108 ;  /* 0x0000006c6f6c7221 */ /* 0x000fe20000000000 */
[----:B------:R-:W-:Y:S01]  /*5a80*/  F2FP.F16.E4M3.UNPACK_B R57, R57.H1 ;  /* 0x00000039ff39723e */ /* 0x000fe200030006ff */
[----:B------:R-:W-:Y:S01]  /*5a90*/  FADD R73, R78, R73 ;  /* 0x000000494e497221 */ /* 0x000fe20000000000 */
[----:B0-----:R-:W-:Y:S01]  /*5aa0*/  SEL R44, R117, R116, !P1 ;  /* 0x00000074752c7207 */ /* 0x001fe20004800000 */
[----:B------:R-:W-:Y:S01]  /*5ab0*/  FADD R108, R99, R108 ;  /* 0x0000006c636c7221 */ /* 0x000fe20000000000 */
[----:B-1----:R-:W-:Y:S01]  /*5ac0*/  SEL R45, R127, R120, !P1 ;  /* 0x000000787f2d7207 */ /* 0x002fe20004800000 */
[----:B------:R-:W-:Y:S01]  /*5ad0*/  HMMA.16816.F32 R92, R68, R40, R92 ;  /* 0x00000028445c723c */ /* 0x000fe2000000185c */
[----:B------:R-:W-:-:S02]  /*5ae0*/  F2FP.F16.E4M3.UNPACK_B R40, R50 ;  /* 0x00000032ff28723e */ /* 0x000fc400020006ff */
[----:B------:R-:W-:Y:S02]  /*5af0*/  F2FP.F16.E4M3.UNPACK_B R41, R51 ;  /* 0x00000033ff29723e */ /* 0x000fe400020006ff */
[----:B--2---:R-:W-:Y:S02]  /*5b00*/  SEL R46, R74, R91, !P1 ;  /* 0x0000005b4a2e7207 */ /* 0x004fe40004800000 */
[----:B---3--:R-:W-:Y:S01]  /*5b10*/  SEL R47, R128, R83, !P1 ;  /* 0x00000053802f7207 */ /* 0x008fe20004800000 */
[----:B------:R-:W-:Y:S01]  /*5b20*/  HMMA.16816.F32 R100, R68, R56, R100 ;  /* 0x000000384464723c */ /* 0x000fe20000001864 */
[----:B------:R-:W0:Y:S04]  /*5b30*/  SHFL.BFLY PT, R38, R73, 0x2, 0x1f ;  /* 0x0c401f0049267f89 */ /* 0x000e2800000e0000 */
[----:B------:R-:W1:Y:S03]  /*5b40*/  SHFL.BFLY PT, R57, R108, 0x2, 0x1f ;  /* 0x0c401f006c397f89 */ /* 0x000e6600000e0000 */
[----:B------:R-:W-:Y:S01]  /*5b50*/  HMMA.16816.F32 R64, R44, R40, R64 ;  /* 0x000000282c40723c */ /* 0x000fe20000001840 */
[----:B------:R-:W-:-:S02]  /*5b60*/  F2FP.F16.E4M3.UNPACK_B R40, R54 ;  /* 0x00000036ff28723e */ /* 0x000fc400020006ff */
[----:B------:R-:W-:Y:S02]  /*5b70*/  F2FP.F16.E4M3.UNPACK_B R41, R55 ;  /* 0x00000037ff29723e */ /* 0x000fe400020006ff */
[----:B------:R-:W-:Y:S02]  /*5b80*/  F2FP.F16.E4M3.UNPACK_B R52, R58 ;  /* 0x0000003aff34723e */ /* 0x000fe400020006ff */
[----:B------:R-:W-:-:S03]  /*5b90*/  F2FP.F16.E4M3.UNPACK_B R53, R59 ;  /* 0x0000003bff35723e */ /* 0x000fc600020006ff */
[C---:B------:R-:W-:Y:S01]  /*5ba0*/  HMMA.16816.F32 R60, R44.reuse, R40, R60 ;  /* 0x000000282c3c723c */ /* 0x040fe2000000183c */
[----:B------:R-:W-:Y:S02]  /*5bb0*/  F2FP.F16.E4M3.UNPACK_B R40, R42 ;  /* 0x0000002aff28723e */ /* 0x000fe400020006ff */
[----:B------:R-:W-:Y:S02]  /*5bc0*/  F2FP.F16.E4M3.UNPACK_B R41, R43 ;  /* 0x0000002bff29723e */ /* 0x000fe400020006ff */
[----:B------:R-:W-:Y:S02]  /*5bd0*/  SEL R48, R116, R117, !P1 ;  /* 0x0000007574307207 */ /* 0x000fe40004800000 */
[----:B------:R-:W-:Y:S01]  /*5be0*/  SEL R49, R120, R127, !P1 ;  /* 0x0000007f78317207 */ /* 0x000fe20004800000 */
[----:B------:R-:W-:Y:S01]  /*5bf0*/  HMMA.16816.F32 R100, R44, R52, R100 ;  /* 0x000000342c64723c */ /* 0x000fe20000001864 */
[----:B0-----:R-:W-:-:S07]  /*5c00*/  FADD R38, R73, R38 ;  /* 0x0000002649267221 */ /* 0x001fce0000000000 */
[----:B------:R-:W-:Y:S01]  /*5c10*/  HMMA.16816.F32 R92, R44, R40, R92 ;  /* 0x000000282c5c723c */ /* 0x000fe2000000185c */
[----:B------:R-:W-:Y:S02]  /*5c20*/  F2FP.F16.E4M3.UNPACK_B R40, R50.H1 ;  /* 0x00000032ff28723e */ /* 0x000fe400030006ff */
[----:B------:R-:W-:Y:S02]  /*5c30*/  F2FP.F16.E4M3.UNPACK_B R41, R51.H1 ;  /* 0x00000033ff29723e */ /* 0x000fe400030006ff */
[----:B------:R-:W-:Y:S02]  /*5c40*/  SEL R50, R91, R74, !P1 ;  /* 0x0000004a5b327207 */ /* 0x000fe40004800000 */
[----:B------:R-:W-:Y:S01]  /*5c50*/  SEL R51, R83, R128, !P1 ;  /* 0x0000008053337207 */ /* 0x000fe20004800000 */
[----:B-1----:R-:W-:Y:S01]  /*5c60*/  FADD R57, R108, R57 ;  /* 0x000000396c397221 */ /* 0x002fe20000000000 */
[----:B------:R-:W-:-:S05]  /*5c70*/  F2FP.F16.E4M3.UNPACK_B R54, R54.H1 ;  /* 0x00000036ff36723e */ /* 0x000fca00030006ff */
[----:B------:R-:W-:Y:S01]  /*5c80*/  HMMA.16816.F32 R64, R48, R40, R64 ;  /* 0x000000283040723c */ /* 0x000fe20000001840 */
[----:B------:R-:W0:Y:S01]  /*5c90*/  SHFL.BFLY PT, R41, R38, 0x1, 0x1f ;  /* 0x0c201f0026297f89 */ /* 0x000e2200000e0000 */
[----:B------:R-:W-:-:S03]  /*5ca0*/  F2FP.F16.E4M3.UNPACK_B R55, R55.H1 ;  /* 0x00000037ff37723e */ /* 0x000fc600030006ff */
[----:B------:R-:W1:Y:S01]  /*5cb0*/  SHFL.BFLY PT, R44, R57, 0x1, 0x1f ;  /* 0x0c201f00392c7f89 */ /* 0x000e6200000e0000 */
[----:B------:R-:W-:Y:S02]  /*5cc0*/  F2FP.F16.E4M3.UNPACK_B R42, R42.H1 ;  /* 0x0000002aff2a723e */ /* 0x000fe400030006ff */
[----:B------:R-:W-:Y:S02]  /*5cd0*/  F2FP.F16.E4M3.UNPACK_B R43, R43.H1 ;  /* 0x0000002bff2b723e */ /* 0x000fe400030006ff */
[----:B------:R-:W-:Y:S02]  /*5ce0*/  F2FP.F16.E4M3.UNPACK_B R58, R58.H1 ;  /* 0x0000003aff3a723e */ /* 0x000fe400030006ff */
[----:B------:R-:W-:Y:S01]  /*5cf0*/  F2FP.F16.E4M3.UNPACK_B R59, R59.H1 ;  /* 0x0000003bff3b723e */ /* 0x000fe200030006ff */
[----:B------:R-:W-:Y:S01]  /*5d00*/  HMMA.16816.F32 R60, R48, R54, R60 ;  /* 0x00000036303c723c */ /* 0x000fe2000000183c */
[----:B------:R-:W-:-:S07]  /*5d10*/  UIADD3 UR5, UPT, UPT, UR5, 0x80, URZ ;  /* 0x0000008005057890 */ /* 0x000fce000fffe0ff */
[----:B------:R-:W-:Y:S01]  /*5d20*/  HMMA.16816.F32 R72, R48, R42, R92 ;  /* 0x0000002a3048723c */ /* 0x000fe2000000185c */
[----:B------:R-:W-:-:S07]  /*5d30*/  UISETP.GE.AND UP0, UPT, UR5, UR13, UPT ;  /* 0x0000000d0500728c */ /* 0x000fce000bf06270 */
[----:B------:R-:W-:Y:S01]  /*5d40*/  HMMA.16816.F32 R100, R48, R58, R100 ;  /* 0x0000003a3064723c */ /* 0x000fe20000001864 */
[----:B0-----:R-:W-:Y:S01]  /*5d50*/  FADD R40, R38, R41 ;  /* 0x0000002926287221 */ /* 0x001fe20000000000 */
[----:B-1----:R-:W-:Y:S01]  /*5d60*/  FADD R41, R57, R44 ;  /* 0x0000002c39297221 */ /* 0x002fe20000000000 */
[----:B------:R-:W-:Y:S02]  /*5d70*/  IMAD R0, R39, 0x80, R0 ;  /* 0x0000008027007824 */ /* 0x000fe400078e0200 */
[----:B------:R-:W-:Y:S01]  /*5d80*/  FFMA R2, R97, R2, R40 ;  /* 0x0000000261027223 */ /* 0x000fe20000000028 */
[----:B------:R-:W-:Y:S01]  /*5d90*/  FFMA R37, R96, R37, R41 ;  /* 0x0000002560257223 */ /* 0x000fe20000000029 */
[----:B------:R-:W-:Y:S02]  /*5da0*/  IMAD.MOV.U32 R38, RZ, RZ, R129 ;  /* 0x000000ffff267224 */ /* 0x000fe400078e0081 */
[----:B------:R-:W-:Y:S01]  /*5db0*/  IMAD.MOV.U32 R136, RZ, RZ, R131 ;  /* 0x000000ffff887224 */ /* 0x000fe200078e0083 */
[----:B------:R-:W-:Y:S01]  /*5dc0*/  ULEA UR4, UR9, UR4, 0x7 ;  /* 0x0000000409047291 */ /* 0x000fe2000f8e38ff */
[----:B------:R-:W-:Y:S11]  /*5dd0*/  BRA.U !UP0, `(.L_x_1) ;  /* 0xffffffb508a07547 */ /* 0x000ff6000b83ffff */
.L_x_0:
[----:B------:R-:W1:Y:S01]  /*5de0*/  S2R R29, SR_TID.X ;  /* 0x00000000001d7919 */ /* 0x000e620000002100 */
[----:B------:R-:W2:Y:S01]  /*5df0*/  S2UR UR5, SR_CgaCtaId ;  /* 0x00000000000579c3 */ /* 0x000ea20000008800 */
[----:B------:R-:W-:Y:S01]  /*5e00*/  IMAD.MOV.U32 R15, RZ, RZ, R2 ;  /* 0x000000ffff0f7224 */ /* 0x000fe200078e0002 */
[----:B------:R-:W-:Y:S01]  /*5e10*/  UMOV UR4, 0x400 ;  /* 0x0000040000047882 */ /* 0x000fe20000000000 */
[C---:B------:R-:W-:Y:S01]  /*5e20*/  FMUL R2, R37.reuse, 8388608 ;  /* 0x4b00000025027820 */ /* 0x040fe20000400000 */
[----:B------:R-:W-:Y:S01]  /*5e30*/  FSETP.GEU.AND P2, PT, R37, 1.175494350822287508e-38, PT ;  /* 0x008000002500780b */ /* 0x000fe20003f4e000 */
[----:B------:R-:W-:Y:S01]  /*5e40*/  IMAD.MOV.U32 R25, RZ, RZ, 0x3dc6b27f ;  /* 0x3dc6b27fff197424 */ /* 0x000fe200078e00ff */
[----:B------:R-:W-:Y:S02]  /*5e50*/  FSETP.GEU.AND P1, PT, R15, 1.175494350822287508e-38, PT ;  /* 0x008000000f00780b */ /* 0x000fe40003f2e000 */
[----:B------:R-:W-:Y:S01]  /*5e60*/  BAR.SYNC.DEFER_BLOCKING 0x0 ;  /* 0x0000000000007b1d */ /* 0x000fe20000010000 */
[----:B------:R-:W-:-:S02]  /*5e70*/  FSETP.GT.AND P0, PT, |R37|, 8.50705917302346158658e+37, PT ;  /* 0x7e8000002500780b */ /* 0x000fc40003f04200 */
[----:B------:R-:W-:Y:S02]  /*5e80*/  FSETP.GEU.AND P3, PT, |R37|, 1.175494350822287508e-38, PT ;  /* 0x008000002500780b */ /* 0x000fe40003f6e200 */
[----:B------:R-:W-:-:S03]  /*5e90*/  FSEL R28, R2, R37, !P2 ;  /* 0x00000025021c7208 */ /* 0x000fc60005000000 */
[----:B------:R-:W3:Y:S01]  /*5ea0*/  LDC.64 R34, c[0x0][0x3a0] ;  /* 0x0000e800ff227b82 */ /* 0x000ee20000000a00 */
[----:B------:R-:W4:Y:S05]  /*5eb0*/  S2R R32, SR_CTAID.X ;  /* 0x0000000000207919 */ /* 0x000f2a0000002500 */
[----:B------:R-:W-:Y:S01]  /*5ec0*/  @P0 FMUL R37, R37, 0.25 ;  /* 0x3e80000025250820 */ /* 0x000fe20000400000 */
[----:B------:R-:W-:Y:S01]  /*5ed0*/  @P0 FMUL R103, R103, 0.25 ;  /* 0x3e80000067670820 */ /* 0x000fe20000400000 */
[----:B------:R-:W-:Y:S01]  /*5ee0*/  @P0 FMUL R102, R102, 0.25 ;  /* 0x3e80000066660820 */ /* 0x000fe20000400000 */
[----:B--2---:R-:W-:Y:S01]  /*5ef0*/  ULEA UR7, UR5, UR4, 0x18 ;  /* 0x0000000405077291 */ /* 0x004fe2000f8ec0ff */
[----:B------:R-:W-:Y:S01]  /*5f00*/  @!P3 FMUL R37, R37, 16777216 ;  /* 0x4b8000002525b820 */ /* 0x000fe20000400000 */
[----:B------:R-:W-:Y:S01]  /*5f10*/  @P0 FMUL R75, R75, 0.25 ;  /* 0x3e8000004b4b0820 */ /* 0x000fe20000400000 */
[----:B------:R-:W-:Y:S01]  /*5f20*/  @P0 FMUL R74, R74, 0.25 ;  /* 0x3e8000004a4a0820 */ /* 0x000fe20000400000 */
[----:B------:R-:W-:Y:S01]  /*5f30*/  @P0 FMUL R63, R63, 0.25 ;  /* 0x3e8000003f3f0820 */ /* 0x000fe20000400000 */
[----:B------:R-:W-:Y:S01]  /*5f40*/  @P0 FMUL R62, R62, 0.25 ;  /* 0x3e8000003e3e0820 */ /* 0x000fe20000400000 */
[----:B------:R-:W-:Y:S01]  /*5f50*/  @P0 FMUL R67, R67, 0.25 ;  /* 0x3e80000043430820 */ /* 0x000fe20000400000 */
[--C-:B01----:R-:W-:Y:S01]  /*5f60*/  SHF.R.S32.HI R5, RZ, 0x4, R29.reuse ;  /* 0x00000004ff057819 */ /* 0x103fe2000001141d */
[C---:B------:R-:W-:Y:S01]  /*5f70*/  IMAD.SHL.U32 R30, R29.reuse, 0x2, RZ ;  /* 0x000000021d1e7824 */ /* 0x040fe200078e00ff */
[----:B------:R-:W-:Y:S01]  /*5f80*/  SHF.R.S32.HI R3, RZ, 0x5, R29 ;  /* 0x00000005ff037819 */ /* 0x000fe2000001141d */
[----:B------:R-:W-:Y:S01]  /*5f90*/  IMAD.SHL.U32 R6, R29, 0x40, RZ ;  /* 0x000000401d067824 */ /* 0x000fe200078e00ff */
[----:B------:R-:W-:Y:S01]  /*5fa0*/  SGXT R5, R5, 0x1 ;  /* 0x000000010505781a */ /* 0x000fe20000000200 */
[----:B------:R-:W-:Y:S01]  /*5fb0*/  @P0 FMUL R66, R66, 0.25 ;  /* 0x3e80000042420820 */ /* 0x000fe20000400000 */
[----:B------:R-:W-:Y:S01]  /*5fc0*/  LOP3.LUT R0, R29, 0x20, RZ, 0xc0, !PT ;  /* 0x000000201d007812 */ /* 0x000fe200078ec0ff */
[----:B------:R-:W-:Y:S01]  /*5fd0*/  @!P3 FMUL R103, R103, 16777216 ;  /* 0x4b8000006767b820 */ /* 0x000fe20000400000 */
[----:B------:R-:W-:Y:S01]  /*5fe0*/  SGXT R3, R3, 0x1 ;  /* 0x000000010303781a */ /* 0x000fe20000000200 */
[----:B------:R-:W-:Y:S01]  /*5ff0*/  @!P3 FMUL R102, R102, 16777216 ;  /* 0x4b8000006666b820 */ /* 0x000fe20000400000 */
[----:B------:R-:W-:Y:S01]  /*6000*/  LOP3.LUT R5, R5, 0x204, RZ, 0xc0, !PT ;  /* 0x0000020405057812 */ /* 0x000fe200078ec0ff */
[----:B------:R-:W-:Y:S01]  /*6010*/  @!P3 FMUL R75, R75, 16777216 ;  /* 0x4b8000004b4bb820 */ /* 0x000fe20000400000 */
[----:B------:R-:W-:Y:S01]  /*6020*/  LOP3.LUT R3, R3, 0x204, RZ, 0xc0, !PT ;  /* 0x0000020403037812 */ /* 0x000fe200078ec0ff */
[----:B------:R-:W-:Y:S01]  /*6030*/  @!P3 FMUL R74, R74, 16777216 ;  /* 0x4b8000004a4ab820 */ /* 0x000fe20000400000 */
[----:B------:R-:W-:Y:S01]  /*6040*/  LOP3.LUT R7, R29, 0x8, RZ, 0xc0, !PT ;  /* 0x000000081d077812 */ /* 0x000fe200078ec0ff */
[----:B------:R-:W-:-:S02]  /*6050*/  IMAD R8, R0, 0x4, R5 ;  /* 0x0000000400087824 */ /* 0x000fc400078e0205 */
[----:B------:R-:W-:Y:S01]  /*6060*/  FMUL R0, R15, 8388608 ;  /* 0x4b0000000f007820 */ /* 0x000fe20000400000 */
[----:B------:R-:W-:Y:S01]  /*6070*/  LOP3.LUT R3, R3, 0x3c, R30, 0x78, !PT ;  /* 0x0000003c03037812 */ /* 0x000fe200078e781e */
[----:B------:R-:W-:Y:S01]  /*6080*/  @!P3 FMUL R63, R63, 16777216 ;  /* 0x4b8000003f3fb820 */ /* 0x000fe20000400000 */
[----:B------:R-:W-:Y:S01]  /*6090*/  SHF.R.S32.HI R5, RZ, 0x3, R29 ;  /* 0x00000003ff057819 */ /* 0x000fe2000001141d */
[----:B------:R-:W-:Y:S01]  /*60a0*/  @!P3 FMUL R62, R62, 16777216 ;  /* 0x4b8000003e3eb820 */ /* 0x000fe20000400000 */
[----:B------:R-:W-:Y:S01]  /*60b0*/  FSEL R27, R0, R15, !P1 ;  /* 0x0000000f001b7208 */ /* 0x000fe20004800000 */
[----:B------:R-:W-:Y:S01]  /*60c0*/  @!P3 FMUL R67, R67, 16777216 ;  /* 0x4b8000004343b820 */ /* 0x000fe20000400000 */
[----:B------:R-:W-:Y:S01]  /*60d0*/  LOP3.LUT R21, R3, 0x40, R6, 0xf8, !PT ;  /* 0x0000004003157812 */ /* 0x000fe200078ef806 */
[C---:B------:R-:W-:Y:S01]  /*60e0*/  IMAD.SHL.U32 R3, R29.reuse, 0x8, RZ ;  /* 0x000000081d037824 */ /* 0x040fe200078e00ff */
[----:B------:R-:W-:Y:S01]  /*60f0*/  LOP3.LUT R4, R29, 0x10, RZ, 0xc0, !PT ;  /* 0x000000101d047812 */ /* 0x000fe200078ec0ff */
[----:B------:R-:W-:Y:S01]  /*6100*/  VIADD R2, R27, 0xc0cafb0d ;  /* 0xc0cafb0d1b027836 */ /* 0x000fe20000000000 */
[----:B------:R-:W-:Y:S01]  /*6110*/  LEA.HI R7, R7, UR7, RZ, 0x1f ;  /* 0x0000000707077c11 */ /* 0x000fe2000f8ff8ff */
[----:B------:R-:W-:Y:S01]  /*6120*/  @!P3 FMUL R66, R66, 16777216 ;  /* 0x4b8000004242b820 */ /* 0x000fe20000400000 */
[----:B------:R-:W-:Y:S01]  /*6130*/  LOP3.LUT R6, R3, 0x38, RZ, 0xc0, !PT ;  /* 0x0000003803067812 */ /* 0x000fe200078ec0ff */
[----:B------:R-:W-:Y:S01]  /*6140*/  VIADD R3, R28, 0xc0cafb0d ;  /* 0xc0cafb0d1c037836 */ /* 0x000fe20000000000 */
[----:B------:R-:W-:Y:S01]  /*6150*/  SGXT R5, R5, 0x1 ;  /* 0x000000010505781a */ /* 0x000fe20000000200 */
[----:B------:R-:W-:Y:S01]  /*6160*/  IMAD R11, R4, 0x4, R7 ;  /* 0x00000004040b7824 */ /* 0x000fe200078e0207 */
[----:B------:R-:W-:Y:S01]  /*6170*/  LOP3.LUT R2, R2, 0xff800000, RZ, 0xc0, !PT ;  /* 0xff80000002027812 */ /* 0x000fe200078ec0ff */
[----:B------:R-:W0:Y:S01]  /*6180*/  LDCU.64 UR4, c[0x0][0x3e0] ;  /* 0x00007c00ff0477ac */ /* 0x000e220008000a00 */
[C---:B------:R-:W-:Y:S01]  /*6190*/  LOP3.LUT R4, R6.reuse, 0x140, R5, 0xf8, !PT ;  /* 0x0000014006047812 */ /* 0x040fe200078ef805 */
[----:B------:R-:W-:Y:S01]  /*61a0*/  IMAD.IADD R24, R6, 0x1, R11 ;  /* 0x0000000106187824 */ /* 0x000fe200078e020b */
[----:B------:R-:W-:-:S02]  /*61b0*/  LOP3.LUT R5, R3, 0xff800000, RZ, 0xc0, !PT ;  /* 0xff80000003057812 */ /* 0x000fc400078ec0ff */
[----:B------:R-:W-:Y:S02]  /*61c0*/  FSEL R0, RZ, -23, P1 ;  /* 0xc1b80000ff007808 */ /* 0x000fe40000800000 */
[----:B------:R-:W-:Y:S01]  /*61d0*/  I2FP.F32.S32 R3, R2 ;  /* 0x0000000200037245 */ /* 0x000fe20000201400 */
[----:B------:R-:W-:Y:S01]  /*61e0*/  IMAD.IADD R2, R27, 0x1, -R2 ;  /* 0x000000011b027824 */ /* 0x000fe200078e0a02 */
[----:B------:R-:W-:Y:S02]  /*61f0*/  FSETP.GT.AND P1, PT, |R15|, 8.50705917302346158658e+37, PT ;  /* 0x7e8000000f00780b */ /* 0x000fe40003f24200 */
[----:B------:R-:W-:Y:S01]  /*6200*/  LOP3.LUT R9, R4, 0x40, R29, 0x78, !PT ;  /* 0x0000004004097812 */ /* 0x000fe200078e781d */
[----:B------:R-:W-:Y:S01]  /*6210*/  FFMA.FTZ R0, R3, 1.1920928955078125e-07, R0 ;  /* 0x3400000003007823 */ /* 0x000fe20000010000 */
[----:B------:R-:W-:Y:S01]  /*6220*/  FSEL R4, RZ, -23, P2 ;  /* 0xc1b80000ff047808 */ /* 0x000fe20001000000 */
[----:B------:R-:W1:Y:S01]  /*6230*/  MUFU.RCP R3, R37 ;  /* 0x0000002500037308 */ /* 0x000e620000001000 */
[----:B------:R-:W-:Y:S01]  /*6240*/  FSETP.GEU.AND P2, PT, |R15|, 1.175494350822287508e-38, PT ;  /* 0x008000000f00780b */ /* 0x000fe20003f4e200 */
[----:B------:R-:W-:Y:S01]  /*6250*/  IMAD.IADD R23, R8, 0x1, R9 ;  /* 0x0000000108177824 */ /* 0x000fe200078e0209 */
[----:B------:R-:W-:Y:S01]  /*6260*/  I2FP.F32.S32 R7, R5 ;  /* 0x0000000500077245 */ /* 0x000fe20000201400 */
[----:B------:R-:W-:-:S02]  /*6270*/  IMAD.IADD R5, R28, 0x1, -R5 ;  /* 0x000000011c057824 */ /* 0x000fc400078e0a05 */
[----:B------:R-:W-:Y:S01]  /*6280*/  FADD R2, R2, -1 ;  /* 0xbf80000002027421 */ /* 0x000fe20000000000 */
[----:B------:R-:W-:Y:S01]  /*6290*/  ISETP.GE.U32.AND P3, PT, R27, 0x7f800000, PT ;  /* 0x7f8000001b00780c */ /* 0x000fe20003f66070 */
[----:B0-----:R-:W-:Y:S01]  /*62a0*/  UIMAD UR4, UR6, UR4, URZ ;  /* 0x00000004060472a4 */ /* 0x001fe2000f8e02ff */
[----:B------:R-:W-:Y:S01]  /*62b0*/  @P1 FMUL R15, R15, 0.25 ;  /* 0x3e8000000f0f1820 */ /* 0x000fe20000400000 */
[----:B------:R-:W-:Y:S01]  /*62c0*/  FFMA.FTZ R4, R7, 1.1920928955078125e-07, R4 ;  /* 0x3400000007047823 */ /* 0x000fe20000010004 */
[----:B------:R-:W-:Y:S01]  /*62d0*/  @P1 FMUL R61, R61, 0.25 ;  /* 0x3e8000003d3d1820 */ /* 0x000fe20000400000 */
[----:B------:R-:W-:Y:S01]  /*62e0*/  @P1 FMUL R60, R60, 0.25 ;  /* 0x3e8000003c3c1820 */ /* 0x000fe20000400000 */
[----:B------:R-:W-:Y:S01]  /*62f0*/  @P1 FMUL R65, R65, 0.25 ;  /* 0x3e80000041411820 */ /* 0x000fe20000400000 */
[----:B------:R-:W-:Y:S01]  /*6300*/  @P1 FMUL R64, R64, 0.25 ;  /* 0x3e80000040401820 */ /* 0x000fe20000400000 */
[----:B------:R-:W-:Y:S01]  /*6310*/  @!P2 FMUL R15, R15, 16777216 ;  /* 0x4b8000000f0fa820 */ /* 0x000fe20000400000 */
[----:B------:R-:W-:Y:S01]  /*6320*/  @P1 FMUL R73, R73, 0.25 ;  /* 0x3e80000049491820 */ /* 0x000fe20000400000 */
[----:B------:R-:W-:Y:S01]  /*6330*/  @P1 FMUL R72, R72, 0.25 ;  /* 0x3e80000048481820 */ /* 0x000fe20000400000 */
[C---:B-1----:R-:W-:Y:S01]  /*6340*/  FMUL R6, R3.reuse, R103 ;  /* 0x0000006703067220 */ /* 0x042fe20000400000 */
[C---:B------:R-:W-:Y:S01]  /*6350*/  FMUL R7, R3.reuse, R102 ;  /* 0x0000006603077220 */ /* 0x040fe20000400000 */
[C---:B------:R-:W-:Y:S01]  /*6360*/  FMUL R9, R3.reuse, R75 ;  /* 0x0000004b03097220 */ /* 0x040fe20000400000 */
[C---:B------:R-:W-:Y:S01]  /*6370*/  FMUL R10, R3.reuse, R74 ;  /* 0x0000004a030a7220 */ /* 0x040fe20000400000 */
[C---:B------:R-:W-:Y:S01]  /*6380*/  FMUL R13, R3.reuse, R63 ;  /* 0x0000003f030d7220 */ /* 0x040fe20000400000 */
[C---:B------:R-:W-:Y:S01]  /*6390*/  FMUL R14, R3.reuse, R62 ;  /* 0x0000003e030e7220 */ /* 0x040fe20000400000 */
[C---:B------:R-:W-:Y:S01]  /*63a0*/  FMUL R17, R3.reuse, R67 ;  /* 0x0000004303117220 */ /* 0x040fe20000400000 */
[----:B------:R-:W-:Y:S01]  /*63b0*/  FMUL R18, R3, R66 ;  /* 0x0000004203127220 */ /* 0x000fe20000400000 */
[----:B------:R-:W-:Y:S01]  /*63c0*/  @!P2 FMUL R61, R61, 16777216 ;  /* 0x4b8000003d3da820 */ /* 0x000fe20000400000 */
[----:B------:R-:W0:Y:S01]  /*63d0*/  MUFU.RCP R3, R15 ;  /* 0x0000000f00037308 */ /* 0x000e220000001000 */
[----:B------:R-:W-:Y:S01]  /*63e0*/  @!P2 FMUL R60, R60, 16777216 ;  /* 0x4b8000003c3ca820 */ /* 0x000fe20000400000 */
[----:B------:R-:W-:Y:S01]  /*63f0*/  @!P2 FMUL R65, R65, 16777216 ;  /* 0x4b8000004141a820 */ /* 0x000fe20000400000 */
[----:B------:R-:W-:Y:S01]  /*6400*/  @!P2 FMUL R64, R64, 16777216 ;  /* 0x4b8000004040a820 */ /* 0x000fe20000400000 */
[----:B------:R-:W-:Y:S01]  /*6410*/  @P1 FMUL R101, R101, 0.25 ;  /* 0x3e80000065651820 */ /* 0x000fe20000400000 */
[----:B------:R-:W-:Y:S01]  /*6420*/  @!P2 FMUL R73, R73, 16777216 ;  /* 0x4b8000004949a820 */ /* 0x000fe20000400000 */
[----:B------:R-:W-:Y:S01]  /*6430*/  @!P2 FMUL R72, R72, 16777216 ;  /* 0x4b8000004848a820 */ /* 0x000fe20000400000 */
[----:B------:R-:W-:Y:S01]  /*6440*/  @P1 FMUL R100, R100, 0.25 ;  /* 0x3e80000064641820 */ /* 0x000fe20000400000 */
[----:B------:R-:W-:Y:S01]  /*6450*/  @!P2 FMUL R101, R101, 16777216 ;  /* 0x4b8000006565a820 */ /* 0x000fe20000400000 */
[----:B------:R-:W-:Y:S01]  /*6460*/  F2FP.SATFINITE.E4M3.F32.PACK_AB_MERGE_C R17, R17, R18, RZ ;  /* 0x000000121111723e */ /* 0x000fe200048070ff */
[----:B------:R-:W-:Y:S01]  /*6470*/  FADD R5, R5, -1 ;  /* 0xbf80000005057421 */ /* 0x000fe20000000000 */
[----:B------:R-:W-:Y:S01]  /*6480*/  @!P2 FMUL R100, R100, 16777216 ;  /* 0x4b8000006464a820 */ /* 0x000fe20000400000 */
[----:B------:R-:W-:-:S02]  /*6490*/  F2FP.SATFINITE.E4M3.F32.PACK_AB_MERGE_C R13, R13, R14, RZ ;  /* 0x0000000e0d0d723e */ /* 0x000fc400048070ff */
[----:B------:R-:W-:Y:S02]  /*64a0*/  F2FP.SATFINITE.E4M3.F32.PACK_AB_MERGE_C R9, R9, R10, RZ ;  /* 0x0000000a0909723e */ /* 0x000fe400048070ff */
[----:B------:R-:W-:Y:S01]  /*64b0*/  LOP3.LUT R17, R17, 0xffff, RZ, 0xc0, !PT ;  /* 0x0000ffff11117812 */ /* 0x000fe200078ec0ff */
[C---:B0-----:R-:W-:Y:S01]  /*64c0*/  FMUL R19, R3.reuse, R65 ;  /* 0x0000004103137220 */ /* 0x041fe20000400000 */
[C---:B------:R-:W-:Y:S01]  /*64d0*/  FMUL R20, R3.reuse, R64 ;  /* 0x0000004003147220 */ /* 0x040fe20000400000 */
[C---:B------:R-:W-:Y:S01]  /*64e0*/  FMUL R15, R3.reuse, R61 ;  /* 0x0000003d030f7220 */ /* 0x040fe20000400000 */
[C---:B------:R-:W-:Y:S01]  /*64f0*/  FMUL R16, R3.reuse, R60 ;  /* 0x0000003c03107220 */ /* 0x040fe20000400000 */
[C---:B------:R-:W-:Y:S01]  /*6500*/  FMUL R11, R3.reuse, R73 ;  /* 0x00000049030b7220 */ /* 0x040fe20000400000 */
[----:B------:R-:W-:Y:S01]  /*6510*/  FMUL R12, R3, R72 ;  /* 0x00000048030c7220 */ /* 0x000fe20000400000 */
[----:B------:R-:W-:Y:S01]  /*6520*/  F2FP.SATFINITE.E4M3.F32.PACK_AB_MERGE_C R19, R19, R20, RZ ;  /* 0x000000141313723e */ /* 0x000fe200048070ff */
[----:B------:R-:W-:Y:S01]  /*6530*/  FMUL R8, R3, R101 ;  /* 0x0000006503087220 */ /* 0x000fe20000400000 */
[----:B------:R-:W-:Y:S01]  /*6540*/  F2FP.SATFINITE.E4M3.F32.PACK_AB_MERGE_C R15, R15, R16, RZ ;  /* 0x000000100f0f723e */ /* 0x000fe200048070ff */
[----:B------:R-:W-:Y:S01]  /*6550*/  FMUL R3, R3, R100 ;  /* 0x0000006403037220 */ /* 0x000fe20000400000 */
[----:B------:R-:W-:-:S02]  /*6560*/  F2FP.SATFINITE.E4M3.F32.PACK_AB_MERGE_C R11, R11, R12, RZ ;  /* 0x0000000c0b0b723e */ /* 0x000fc400048070ff */
[----:B------:R-:W-:Y:S02]  /*6570*/  LOP3.LUT R19, R19, 0xffff, RZ, 0xc0, !PT ;  /* 0x0000ffff13137812 */ /* 0x000fe400078ec0ff */
[----:B------:R-:W-:Y:S02]  /*6580*/  LOP3.LUT R16, R15, 0xffff, RZ, 0xc0, !PT ;  /* 0x0000ffff0f107812 */ /* 0x000fe400078ec0ff */
[----:B------:R-:W-:Y:S02]  /*6590*/  LOP3.LUT R20, R11, 0xffff, RZ, 0xc0, !PT ;  /* 0x0000ffff0b147812 */ /* 0x000fe400078ec0ff */
[----:B------:R-:W-:Y:S02]  /*65a0*/  F2FP.SATFINITE.E4M3.F32.PACK_AB_MERGE_C R10, R8, R3, RZ ;  /* 0x00000003080a723e */ /* 0x000fe400048070ff */
[----:B------:R-:W-:Y:S02]  /*65b0*/  F2FP.SATFINITE.E4M3.F32.PACK_AB_MERGE_C R11, R6, R7, RZ ;  /* 0x00000007060b723e */ /* 0x000fe400048070ff */
[----:B------:R-:W-:-:S02]  /*65c0*/  LOP3.LUT R26, R9, 0xffff, RZ, 0xc0, !PT ;  /* 0x0000ffff091a7812 */ /* 0x000fc400078ec0ff */
[----:B------:R-:W-:Y:S02]  /*65d0*/  LOP3.LUT R18, R13, 0xffff, RZ, 0xc0, !PT ;  /* 0x0000ffff0d127812 */ /* 0x000fe400078ec0ff */
[--C-:B------:R-:W-:Y:S02]  /*65e0*/  SHF.R.U32.HI R6, RZ, 0x8, R16.reuse ;  /* 0x00000008ff067819 */ /* 0x100fe40000011610 */
[----:B------:R-:W-:Y:S02]  /*65f0*/  SHF.R.U32.HI R3, RZ, 0x8, R19 ;  /* 0x00000008ff037819 */ /* 0x000fe40000011613 */
[--C-:B------:R-:W-:Y:S02]  /*6600*/  PRMT R15, R20, 0x3340, R1.reuse ;  /* 0x00003340140f7816 */ /* 0x100fe40000000001 */
[----:B------:R-:W-:Y:S02]  /*6610*/  PRMT R12, R19, 0x3340, R16 ;  /* 0x00003340130c7816 */ /* 0x000fe40000000010 */
[----:B------:R-:W-:-:S02]  /*6620*/  PRMT R9, R26, 0x3340, R1 ;  /* 0x000033401a097816 */ /* 0x000fc40000000001 */
[----:B------:R-:W-:Y:S02]  /*6630*/  PRMT R8, R17, 0x3340, R18 ;  /* 0x0000334011087816 */ /* 0x000fe40000000012 */
[----:B------:R-:W-:Y:S02]  /*6640*/  LOP3.LUT R6, R6, 0xffff, RZ, 0xc0, !PT ;  /* 0x0000ffff06067812 */ /* 0x000fe400078ec0ff */
[----:B------:R-:W-:Y:S01]  /*6650*/  LOP3.LUT R7, R3, 0xffff, RZ, 0xc0, !PT ;  /* 0x0000ffff03077812 */ /* 0x000fe200078ec0ff */
[----:B------:R-:W-:Y:S01]  /*6660*/  FFMA.FTZ R3, R2, R25, -0.16845393180847167969 ;  /* 0xbe2c7f3002037423 */ /* 0x000fe20000010019 */
[----:B------:R-:W-:Y:S02]  /*6670*/  PRMT R15, R12, 0x5410, R15 ;  /* 0x000054100c0f7816 */ /* 0x000fe4000000000f */
[----:B------:R-:W-:Y:S01]  /*6680*/  PRMT R14, R8, 0x5410, R9 ;  /* 0x00005410080e7816 */ /* 0x000fe20000000009 */
[C---:B------:R-:W-:Y:S01]  /*6690*/  FFMA.FTZ R3, R2.reuse, R3, 0.1716887056827545166 ;  /* 0x3e2fcf2a02037423 */ /* 0x040fe20000010003 */
[----:B------:R-:W-:Y:S01]  /*66a0*/  PRMT R12, R7, 0x3340, R6 ;  /* 0x00003340070c7816 */ /* 0x000fe20000000006 */
[C---:B------:R-:W-:Y:S01]  /*66b0*/  FFMA.FTZ R6, R5.reuse, R25, -0.16845393180847167969 ;  /* 0xbe2c7f3005067423 */ /* 0x040fe20000010019 */
[----:B------:R-:W-:Y:S01]  /*66c0*/  SHF.R.U32.HI R8, RZ, 0x8, R18 ;  /* 0x00000008ff087819 */ /* 0x000fe20000011612 */
[----:B------:R-:W-:Y:S01]  /*66d0*/  FFMA.FTZ R3, R2, R3, -0.17900948226451873779 ;  /* 0xbe374e4302037423 */ /* 0x000fe20000010003 */
[----:B------:R-:W-:Y:S01]  /*66e0*/  SHF.R.U32.HI R7, RZ, 0x8, R17 ;  /* 0x00000008ff077819 */ /* 0x000fe20000011611 */
[----:B------:R-:W-:Y:S01]  /*66f0*/  FFMA.FTZ R6, R5, R6, 0.1716887056827545166 ;  /* 0x3e2fcf2a05067423 */ /* 0x000fe20000010006 */
[----:B------:R-:W-:Y:S01]  /*6700*/  LOP3.LUT R8, R8, 0xffff, RZ, 0xc0, !PT ;  /* 0x0000ffff08087812 */ /* 0x000fe200078ec0ff */
[C---:B------:R-:W-:Y:S01]  /*6710*/  FFMA.FTZ R3, R2.reuse, R3, 0.20512372255325317383 ;  /* 0x3e520bf402037423 */ /* 0x040fe20000010003 */
[----:B------:R-:W-:Y:S01]  /*6720*/  LOP3.LUT R7, R7, 0xffff, RZ, 0xc0, !PT ;  /* 0x0000ffff07077812 */ /* 0x000fe200078ec0ff */
[----:B------:R-:W-:Y:S01]  /*6730*/  FFMA.FTZ R6, R5, R6, -0.17900948226451873779 ;  /* 0xbe374e4305067423 */ /* 0x000fe20000010006 */
[----:B------:R-:W-:Y:S01]  /*6740*/  SHF.R.U32.HI R9, RZ, 0x8, R20 ;  /* 0x00000008ff097819 */ /* 0x000fe20000011614 */
[C---:B------:R-:W-:Y:S01]  /*6750*/  FFMA.FTZ R3, R2.reuse, R3, -0.24046532809734344482 ;  /* 0xbe763c8b02037423 */ /* 0x040fe20000010003 */
[----:B------:R-:W-:Y:S01]  /*6760*/  PRMT R13, R7, 0x3340, R8 ;  /* 0x00003340070d7816 */ /* 0x000fe20000000008 */
[----:B------:R-:W-:Y:S01]  /*6770*/  FFMA.FTZ R6, R5, R6, 0.20512372255325317383 ;  /* 0x3e520bf405067423 */ /* 0x000fe20000010006 */
[----:B------:R-:W-:Y:S01]  /*6780*/  SHF.R.U32.HI R7, RZ, 0x8, R26 ;  /* 0x00000008ff077819 */ /* 0x000fe2000001161a */
[C---:B------:R-:W-:Y:S01]  /*6790*/  FFMA.FTZ R3, R2.reuse, R3, 0.28857114911079406738 ;  /* 0x3e93bf9902037423 */ /* 0x040fe20000010003 */
[----:B------:R-:W-:Y:S01]  /*67a0*/  LOP3.LUT R9, R9, 0xffff, RZ, 0xc0, !PT ;  /* 0x0000ffff09097812 */ /* 0x000fe200078ec0ff */
[----:B------:R-:W-:Y:S01]  /*67b0*/  FFMA.FTZ R6, R5, R6, -0.24046532809734344482 ;  /* 0xbe763c8b05067423 */ /* 0x000fe20000010006 */
[----:B------:R-:W-:Y:S01]  /*67c0*/  LOP3.LUT R7, R7, 0xffff, RZ, 0xc0, !PT ;  /* 0x0000ffff07077812 */ /* 0x000fe200078ec0ff */
[C---:B------:R-:W-:Y:S01]  /*67d0*/  FFMA.FTZ R3, R2.reuse, R3, -0.36067417263984680176 ;  /* 0xbeb8aa4902037423 */ /* 0x040fe20000010003 */
[--C-:B------:R-:W-:Y:S01]  /*67e0*/  PRMT R9, R9, 0x3340, R22.reuse ;  /* 0x0000334009097816 */ /* 0x100fe20000000016 */
[----:B------:R-:W-:Y:S01]  /*67f0*/  FFMA.FTZ R6, R5, R6, 0.28857114911079406738 ;  /* 0x3e93bf9905067423 */ /* 0x000fe20000010006 */
[----:B------:R-:W-:Y:S01]  /*6800*/  PRMT R22, R7, 0x3340, R22 ;  /* 0x0000334007167816 */ /* 0x000fe20000000016 */
[----:B------:R-:W-:Y:S01]  /*6810*/  FFMA.FTZ R3, R2, R3, 0.48089820146560668945 ;  /* 0x3ef6384a02037423 */ /* 0x000fe20000010003 */
[----:B------:R-:W-:Y:S01]  /*6820*/  LOP3.LUT R10, R10, 0xffff, RZ, 0xc0, !PT ;  /* 0x0000ffff0a0a7812 */ /* 0x000fe200078ec0ff */
[----:B------:R-:W-:Y:S01]  /*6830*/  FFMA.FTZ R6, R5, R6, -0.36067417263984680176 ;  /* 0xbeb8aa4905067423 */ /* 0x000fe20000010006 */
[----:B------:R-:W-:Y:S01]  /*6840*/  PRMT R9, R12, 0x5410, R9 ;  /* 0x000054100c097816 */ /* 0x000fe20000000009 */
[C---:B------:R-:W-:Y:S01]  /*6850*/  FFMA.FTZ R3, R2.reuse, R3, -0.72134751081466674805 ;  /* 0xbf38aa3b02037423 */ /* 0x040fe20000010003 */
[----:B------:R-:W-:Y:S01]  /*6860*/  PRMT R22, R13, 0x5410, R22 ;  /* 0x000054100d167816 */ /* 0x000fe20000000016 */
[----:B------:R-:W-:Y:S01]  /*6870*/  FFMA.FTZ R6, R5, R6, 0.48089820146560668945 ;  /* 0x3ef6384a05067423 */ /* 0x000fe20000010006 */
[----:B------:R-:W-:Y:S01]  /*6880*/  LOP3.LUT R11, R11, 0xffff, RZ, 0xc0, !PT ;  /* 0x0000ffff0b0b7812 */ /* 0x000fe200078ec0ff */
[----:B------:R-:W-:Y:S01]  /*6890*/  FMUL R3, R2, R3 ;  /* 0x0000000302037220 */ /* 0x000fe20000400000 */
[--C-:B------:R-:W-:Y:S01]  /*68a0*/  PRMT R8, R15, 0x4210, R10.reuse ;  /* 0x000042100f087816 */ /* 0x100fe2000000000a */
[----:B------:R-:W-:Y:S01]  /*68b0*/  FFMA.FTZ R6, R5, R6, -0.72134751081466674805 ;  /* 0xbf38aa3b05067423 */ /* 0x000fe20000010006 */
[----:B------:R-:W-:Y:S01]  /*68c0*/  PRMT R10, R9, 0x5210, R10 ;  /* 0x00005210090a7816 */ /* 0x000fe2000000000a */
[----:B------:R-:W0:Y:S01]  /*68d0*/  LDC R12, c[0x0][0x3e8] ;  /* 0x0000fa00ff0c7b82 */ /* 0x000e220000000800 */
[----:B------:R-:W-:Y:S01]  /*68e0*/  LOP3.LUT R7, R21, 0x40, RZ, 0x3c, !PT ;  /* 0x0000004015077812 */ /* 0x000fe200078e3cff */
[----:B------:R1:W-:Y:S01]  /*68f0*/  STS [R21+UR7], R8 ;  /* 0x0000000815007988 */ /* 0x0003e20008000807 */
[--C-:B------:R-:W-:Y:S01]  /*6900*/  PRMT R14, R14, 0x4210, R11.reuse ;  /* 0x000042100e0e7816 */ /* 0x100fe2000000000b */
[C---:B------:R-:W-:Y:S01]  /*6910*/  FMUL R6, R5.reuse, R6 ;  /* 0x0000000605067220 */ /* 0x040fe20000400000 */
[----:B------:R-:W-:Y:S01]  /*6920*/  PRMT R22, R22, 0x5210, R11 ;  /* 0x0000521016167816 */ /* 0x000fe2000000000b */
[----:B------:R-:W-:Y:S01]  /*6930*/  STS [R21+UR7+0x80], R10 ;  /* 0x0000800a15007988 */ /* 0x000fe20008000807 */
[C---:B------:R-:W-:Y:S01]  /*6940*/  FMUL R3, R2.reuse, R3 ;  /* 0x0000000302037220 */ /* 0x040fe20000400000 */
[----:B------:R-:W-:Y:S01]  /*6950*/  FMUL R6, R5, R6 ;  /* 0x0000000605067220 */ /* 0x000fe20000400000 */
[----:B------:R-:W-:Y:S01]  /*6960*/  LOP3.LUT R36, R29, 0x1f, RZ, 0xc0, !PT ;  /* 0x0000001f1d247812 */ /* 0x000fe200078ec0ff */
[----:B------:R-:W-:Y:S01]  /*6970*/  STS [R7+UR7+0x100], R14 ;  /* 0x0001000e07007988 */ /* 0x000fe20008000807 */
[----:B------:R-:W-:Y:S01]  /*6980*/  FFMA.FTZ R3, R2, 1.4426950216293334961, R3 ;  /* 0x3fb8aa3b02037823 */ /* 0x000fe20000010003 */
[----:B-1----:R-:W1:Y:S01]  /*6990*/  LDC.64 R8, c[0x0][0x398] ;  /* 0x0000e600ff087b82 */ /* 0x002e620000000a00 */
[----:B------:R-:W-:Y:S01]  /*69a0*/  LOP3.LUT R2, R23, 0x4, RZ, 0x3c, !PT ;  /* 0x0000000417027812 */ /* 0x000fe200078e3cff */
[----:B------:R2:W-:Y:S01]  /*69b0*/  STS [R7+UR7+0x180], R22 ;  /* 0x0001801607007988 */ /* 0x0005e20008000807 */
[----:B------:R-:W-:Y:S01]  /*69c0*/  FFMA.FTZ R5, R5, 1.4426950216293334961, R6 ;  /* 0x3fb8aa3b05057823 */ /* 0x000fe20000010006 */
[----:B----4-:R-:W-:-:S04]  /*69d0*/  IMAD R32, R32, 0x20, R36 ;  /* 0x0000002020207824 */ /* 0x010fc800078e0224 */
[----:B------:R-:W-:Y:S01]  /*69e0*/  BAR.SYNC.DEFER_BLOCKING 0x0 ;  /* 0x0000000000007b1d */ /* 0x000fe20000010000 */
[----:B------:R-:W-:Y:S01]  /*69f0*/  FADD R18, R4, R5 ;  /* 0x0000000504127221 */ /* 0x000fe20000000000 */
[----:B------:R-:W-:Y:S01]  /*6a00*/  SHF.R.U32.HI R5, RZ, 0x5, R29 ;  /* 0x00000005ff057819 */ /* 0x000fe2000001161d */
[----:B------:R-:W-:Y:S01]  /*6a10*/  FADD R0, R0, R3 ;  /* 0x0000000300007221 */ /* 0x000fe20000000000 */
[----:B------:R-:W-:Y:S01]  /*6a20*/  ISETP.GE.U32.AND P2, PT, R28, 0x7f800000, PT ;  /* 0x7f8000001c00780c */ /* 0x000fe20003f46070 */
[----:B------:R-:W-:Y:S01]  /*6a30*/  IMAD R3, R32, UR5, RZ ;  /* 0x0000000520037c24 */ /* 0x000fe2000f8e02ff */
[----:B------:R-:W-:Y:S01]  /*6a40*/  SGXT.U32 R5, R5, 0x2 ;  /* 0x000000020505781a */ /* 0x000fe20000000000 */
[----:B--2---:R-:W-:Y:S01]  /*6a50*/  @P3 IMAD.MOV.U32 R7, RZ, RZ, 0x7f800000 ;  /* 0x7f800000ff073424 */ /* 0x004fe200078e00ff */
[----:B------:R-:W-:Y:S01]  /*6a60*/  USHF.R.S32.HI UR5, URZ, 0x1f, UR4 ;  /* 0x0000001fff057899 */ /* 0x000fe20008011404 */
[----:B------:R-:W-:Y:S02]  /*6a70*/  LEA.HI R11, R29, 0x1c, RZ, 0x1b ;  /* 0x0000001c1d0b7811 */ /* 0x000fe400078fd8ff */
[----:B0-----:R-:W-:Y:S01]  /*6a80*/  IMAD R4, R5, R12, RZ ;  /* 0x0000000c05047224 */ /* 0x001fe200078e02ff */
[----:B------:R-:W-:Y:S01]  /*6a90*/  SHF.R.S32.HI R6, RZ, 0x1f, R3 ;  /* 0x0000001fff067819 */ /* 0x000fe20000011403 */
[C---:B------:R-:W-:Y:S01]  /*6aa0*/  @P3 FFMA.FTZ R0, R27.reuse, R7, +INF ;  /* 0x7f8000001b003423 */ /* 0x040fe20000010007 */
[----:B------:R-:W-:Y:S01]  /*6ab0*/  FSETP.NEU.AND P1, PT, R27, RZ, PT ;  /* 0x000000ff1b00720b */ /* 0x000fe20003f2d000 */
[----:B------:R-:W-:Y:S01]  /*6ac0*/  IMAD R5, R12, 0x4, R4 ;  /* 0x000000040c057824 */ /* 0x000fe200078e0204 */
[----:B------:R-:W-:-:S02]  /*6ad0*/  LOP3.LUT P0, RZ, R29, 0x60, RZ, 0xc0, !PT ;  /* 0x000000601dff7812 */ /* 0x000fc4000780c0ff */
[----:B-1----:R-:W-:Y:S01]  /*6ae0*/  IADD3 R14, P4, P5, R3, UR4, R8 ;  /* 0x00000004030e7c10 */ /* 0x002fe2000fd9e008 */
[----:B------:R-:W-:Y:S01]  /*6af0*/  IMAD R7, R12, 0x4, R5 ;  /* 0x000000040c077824 */ /* 0x000fe200078e0205 */
[----:B------:R-:W-:Y:S01]  /*6b00*/  FSETP.NEU.AND P3, PT, R28, RZ, PT ;  /* 0x000000ff1c00720b */ /* 0x000fe20003f6d000 */
[----:B------:R-:W-:Y:S01]  /*6b10*/  @P2 IMAD.MOV.U32 R3, RZ, RZ, 0x7f800000 ;  /* 0x7f800000ff032424 */ /* 0x000fe200078e00ff */
[----:B------:R-:W-:Y:S01]  /*6b20*/  IADD3.X R20, PT, PT, R6, UR5, R9, P4, P5 ;  /* 0x0000000506147c10 */ /* 0x000fe2000a7ea409 */
[----:B------:R-:W-:Y:S01]  /*6b30*/  IMAD R6, R11, R12, RZ ;  /* 0x0000000c0b067224 */ /* 0x000fe200078e02ff */
[----:B------:R-:W0:Y:S01]  /*6b40*/  LDS R23, [R23+UR7] ;  /* 0x0000000717177984 */ /* 0x000e220008000800 */
[----:B------:R-:W-:Y:S02]  /*6b50*/  IMAD R9, R12, 0x4, R7 ;  /* 0x000000040c097824 */ /* 0x000fe400078e0207 */
[----:B------:R-:W-:Y:S01]  /*6b60*/  @P2 FFMA.FTZ R18, R28, R3, +INF ;  /* 0x7f8000001c122423 */ /* 0x000fe20000010003 */
[----:B------:R-:W-:Y:S01]  /*6b70*/  FSEL R0, R0, -INF , P1 ;  /* 0xff80000000007808 */ /* 0x000fe20000800000 */
[----:B------:R1:W2:Y:S01]  /*6b80*/  LDS R19, [R2+UR7] ;  /* 0x0000000702137984 */ /* 0x0002a20008000800 */
[----:B------:R-:W-:Y:S01]  /*6b90*/  IMAD R11, R12, 0x4, R9 ;  /* 0x000000040c0b7824 */ /* 0x000fe200078e0209 */
[----:B------:R-:W-:Y:S01]  /*6ba0*/  IADD3 R16, P5, PT, R6, R14, RZ ;  /* 0x0000000e06107210 */ /* 0x000fe20007fbe0ff */
[----:B------:R-:W4:Y:S01]  /*6bb0*/  LDCU UR4, c[0x0][0x3ec] ;  /* 0x00007d80ff0477ac */ /* 0x000f220008000800 */
[----:B------:R-:W-:Y:S01]  /*6bc0*/  FSEL R18, R18, -INF , P3 ;  /* 0xff80000012127808 */ /* 0x000fe20001800000 */
[----:B------:R-:W-:Y:S01]  /*6bd0*/  IMAD R13, R12, 0x4, R11 ;  /* 0x000000040c0d7824 */ /* 0x000fe200078e020b */
[----:B------:R-:W-:Y:S01]  /*6be0*/  LEA.HI.X.SX32 R17, R6, R20, 0x1, P5 ;  /* 0x0000001406117211 */ /* 0x000fe200028f0eff */
[----:B------:R-:W-:Y:S01]  /*6bf0*/  FFMA R130, R0, 0.69314718246459960938, R129 ;  /* 0x3f31721800827823 */ /* 0x000fe20000000081 */
[----:B-1----:R-:W-:Y:S01]  /*6c00*/  IADD3 R2, P4, PT, R4, R14, RZ ;  /* 0x0000000e04027210 */ /* 0x002fe20007f9e0ff */
[----:B------:R-:W-:-:S02]  /*6c10*/  IMAD R15, R12, 0x4, R13 ;  /* 0x000000040c0f7824 */ /* 0x000fc400078e020d */
[----:B------:R-:W-:Y:S01]  /*6c20*/  FFMA R131, R18, 0.69314718246459960938, R131 ;  /* 0x3f31721812837823 */ /* 0x000fe20000000083 */
[----:B------:R-:W-:Y:S01]  /*6c30*/  IMAD.HI R0, R32, 0x4, RZ ;  /* 0x0000000420007827 */ /* 0x000fe200078e02ff */
[----:B------:R-:W-:Y:S02]  /*6c40*/  LEA.HI.X.SX32 R3, R4, R20, 0x1, P4 ;  /* 0x0000001404037211 */ /* 0x000fe400020f0eff */
[-C--:B------:R-:W-:Y:S02]  /*6c50*/  IADD3 R4, P2, PT, R5, R14.reuse, RZ ;  /* 0x0000000e05047210 */ /* 0x080fe40007f5e0ff */
[----:B------:R-:W-:Y:S02]  /*6c60*/  IADD3 R6, P4, PT, R7, R14, RZ ;  /* 0x0000000e07067210 */ /* 0x000fe40007f9e0ff */
[----:B------:R-:W-:Y:S02]  /*6c70*/  LEA.HI.X.SX32 R5, R5, R20, 0x1, P2 ;  /* 0x0000001405057211 */ /* 0x000fe400010f0eff */
[----:B------:R-:W-:Y:S01]  /*6c80*/  IADD3 R8, P2, PT, R9, R14, RZ ;  /* 0x0000000e09087210 */ /* 0x000fe20007f5e0ff */
[----:B----4-:R-:W-:Y:S01]  /*6c90*/  UIMAD UR4, UR6, UR4, URZ ;  /* 0x00000004060472a4 */ /* 0x010fe2000f8e02ff */
[----:B------:R-:W-:-:S02]  /*6ca0*/  LEA.HI.X.SX32 R7, R7, R20, 0x1, P4 ;  /* 0x0000001407077211 */ /* 0x000fc400020f0eff */
[----:B------:R-:W-:Y:S01]  /*6cb0*/  IADD3 R10, P4, PT, R11, R14, RZ ;  /* 0x0000000e0b0a7210 */ /* 0x000fe20007f9e0ff */
[----:B------:R-:W-:Y:S01]  /*6cc0*/  USHF.L.U32 UR6, UR4, 0x2, URZ ;  /* 0x0000000204067899 */ /* 0x000fe200080006ff */
[----:B------:R-:W-:Y:S01]  /*6cd0*/  LEA.HI.X.SX32 R9, R9, R20, 0x1, P2 ;  /* 0x0000001409097211 */ /* 0x000fe200010f0eff */
[----:B------:R-:W-:Y:S01]  /*6ce0*/  UIMAD.WIDE UR4, UR4, 0x4, URZ ;  /* 0x00000004040478a5 */ /* 0x000fe2000f8e02ff */
[-C--:B------:R-:W-:Y:S02]  /*6cf0*/  IADD3 R12, P2, PT, R13, R14.reuse, RZ ;  /* 0x0000000e0d0c7210 */ /* 0x080fe40007f5e0ff */
[----:B------:R-:W-:Y:S02]  /*6d00*/  IADD3 R14, P5, PT, R15, R14, RZ ;  /* 0x0000000e0f0e7210 */ /* 0x000fe40007fbe0ff */
[-C--:B------:R-:W-:Y:S02]  /*6d10*/  LEA.HI.X.SX32 R11, R11, R20.reuse, 0x1, P4 ;  /* 0x000000140b0b7211 */ /* 0x080fe400020f0eff */
[----:B------:R-:W-:-:S02]  /*6d20*/  LEA.HI.X.SX32 R13, R13, R20, 0x1, P2 ;  /* 0x000000140d0d7211 */ /* 0x000fc400010f0eff */
[C---:B0-----:R-:W-:Y:S02]  /*6d30*/  PRMT R21, R23.reuse, 0x7770, RZ ;  /* 0x0000777017157816 */ /* 0x041fe400000000ff */
[----:B------:R-:W-:Y:S02]  /*6d40*/  PRMT R27, R23, 0x7771, RZ ;  /* 0x00007771171b7816 */ /* 0x000fe400000000ff */
[C---:B--2---:R-:W-:Y:S01]  /*6d50*/  PRMT R25, R19.reuse, 0x7770, RZ ;  /* 0x0000777013197816 */ /* 0x044fe200000000ff */
[----:B------:R0:W-:Y:S01]  /*6d60*/  STG.E.U8 desc[UR10][R2.64], R21 ;  /* 0x0000001502007986 */ /* 0x0001e2000c10110a */
[----:B------:R-:W-:Y:S02]  /*6d70*/  PRMT R29, R19, 0x7771, RZ ;  /* 0x00007771131d7816 */ /* 0x000fe400000000ff */
[----:B------:R-:W-:Y:S01]  /*6d80*/  PRMT R31, R23, 0x7772, RZ ;  /* 0x00007772171f7816 */ /* 0x000fe200000000ff */
[----:B------:R1:W-:Y:S01]  /*6d90*/  STG.E.U8 desc[UR10][R4.64], R25 ;  /* 0x0000001904007986 */ /* 0x0003e2000c10110a */
[----:B------:R-:W-:-:S02]  /*6da0*/  PRMT R33, R19, 0x7772, RZ ;  /* 0x0000777213217816 */ /* 0x000fc400000000ff */
[----:B------:R-:W-:Y:S01]  /*6db0*/  LEA.HI.X.SX32 R15, R15, R20, 0x1, P5 ;  /* 0x000000140f0f7211 */ /* 0x000fe200028f0eff */
[----:B------:R2:W-:Y:S01]  /*6dc0*/  STG.E.U8 desc[UR10][R6.64], R27 ;  /* 0x0000001b06007986 */ /* 0x0005e2000c10110a */
[----:B------:R-:W-:Y:S02]  /*6dd0*/  PRMT R23, R23, 0x7773, RZ ;  /* 0x0000777317177816 */ /* 0x000fe400000000ff */
[----:B------:R-:W-:Y:S01]  /*6de0*/  PRMT R19, R19, 0x7773, RZ ;  /* 0x0000777313137816 */ /* 0x000fe200000000ff */
[----:B------:R2:W-:Y:S01]  /*6df0*/  STG.E.U8 desc[UR10][R8.64], R29 ;  /* 0x0000001d08007986 */ /* 0x0005e2000c10110a */
[----:B0-----:R-:W-:-:S03]  /*6e00*/  IMAD.SHL.U32 R3, R32, 0x4, RZ ;  /* 0x0000000420037824 */ /* 0x001fc600078e00ff */
[----:B------:R2:W-:Y:S01]  /*6e10*/  STG.E.U8 desc[UR10][R10.64], R31 ;  /* 0x0000001f0a007986 */ /* 0x0005e2000c10110a */
[----:B-1----:R-:W-:Y:S02]  /*6e20*/  LOP3.LUT R4, R30, 0x78, RZ, 0xc0, !PT ;  /* 0x000000781e047812 */ /* 0x002fe400078ec0ff */
[----:B---3--:R-:W-:Y:S01]  /*6e30*/  IADD3 R2, P1, P2, R3, UR6, R34 ;  /* 0x0000000603027c10 */ /* 0x008fe2000fa3e022 */
[----:B------:R2:W-:Y:S03]  /*6e40*/  STG.E.U8 desc[UR10][R12.64], R33 ;  /* 0x000000210c007986 */ /* 0x0005e6000c10110a */
[----:B------:R-:W-:Y:S01]  /*6e50*/  IADD3.X R3, PT, PT, R0, UR5, R35, P1, P2 ;  /* 0x0000000500037c10 */ /* 0x000fe20008fe4423 */
[----:B------:R2:W-:Y:S04]  /*6e60*/  STG.E.U8 desc[UR10][R14.64], R23 ;  /* 0x000000170e007986 */ /* 0x0005e8000c10110a */
[----:B------:R2:W-:Y:S01]  /*6e70*/  STG.E.U8 desc[UR10][R16.64], R19 ;  /* 0x0000001310007986 */ /* 0x0005e2000c10110a */
[----:B------:R-:W-:Y:S06]  /*6e80*/  BAR.SYNC.DEFER_BLOCKING 0x0 ;  /* 0x0000000000007b1d */ /* 0x000fec0000010000 */
[----:B------:R2:W-:Y:S02]  /*6e90*/  STS.64 [R4+UR7], R130 ;  /* 0x0000008204007988 */ /* 0x0005e40008000a07 */
[----:B------:R-:W-:Y:S06]  /*6ea0*/  BAR.SYNC.DEFER_BLOCKING 0x0 ;  /* 0x0000000000007b1d */ /* 0x000fec0000010000 */
[----:B------:R-:W-:Y:S05]  /*6eb0*/  @P0 EXIT ;  /* 0x000000000000094d */ /* 0x000fea0003800000 */
[----:B------:R-:W0:Y:S04]  /*6ec0*/  LDS R5, [R24] ;  /* 0x0000000018057984 */ /* 0x000e280000000800 */
[----:B0-----:R-:W-:Y:S01]  /*6ed0*/  STG.E desc[UR10][R2.64], R5 ;  /* 0x0000000502007986 */ /* 0x001fe2000c10190a */
[----:B------:R-:W-:Y:S05]  /*6ee0*/  EXIT ;  /* 0x000000000000794d */ /* 0x000fea0003800000 */
.L_x_2:
[----:B------:R-:W-:-:S00]  /*6ef0*/  BRA `(.L_x_2) ;  /* 0xfffffffc00fc7947 */ /* 0x000fc0000383ffff */
[----:B------:R-:W-:-:S00]  /*6f00*/  NOP ;  /* 0x0000000000007918 */ /* 0x000fc00000000000 */
[----:B------:R-:W-:-:S00]  /*6f10*/  NOP ;  /* 0x0000000000007918 */ /* 0x000fc00000000000 */
[----:B------:R-:W-:-:S00]  /*6f20*/  NOP ;  /* 0x0000000000007918 */ /* 0x000fc00000000000 */
[----:B------:R-:W-:-:S00]  /*6f30*/  NOP ;  /* 0x0000000000007918 */ /* 0x000fc00000000000 */
[----:B------:R-:W-:-:S00]  /*6f40*/  NOP ;  /* 0x0000000000007918 */ /* 0x000fc00000000000 */
[----:B------:R-:W-:-:S00]  /*6f50*/  NOP ;  /* 0x0000000000007918 */ /* 0x000fc00000000000 */
[----:B------:R-:W-:-:S00]  /*6f60*/  NOP ;  /* 0x0000000000007918 */ /* 0x000fc00000000000 */
[----:B------:R-:W-:-:S00]  /*6f70*/  NOP ;  /* 0x0000000000007918 */ /* 0x000fc00000000000 */
.L_x_3:


//--------------------- .nv.global.init           --------------------------
	.section	.nv.global.init,"aw",@progbits
.nv.global.init:
	.type		_$_str,@object
	.size		_$_str,(.L_0 - _$_str)
_$_str:
        /*0000*/ 	.byte	0x5f, 0x5f, 0x43, 0x55, 0x44, 0x41, 0x5f, 0x46, 0x54, 0x5a, 0x00
.L_0:


//--------------------- .nv.shared.attn_fwd       --------------------------
	.section	.nv.shared.attn_fwd,"aw",@nobits
	.sectionflags	@""
	.align	16
	.zero		1024


//--------------------- .nv.shared.reserved.0     --------------------------
	.section	.nv.shared.reserved.0,"aw",@nobits
	.weak		__nv_reservedSMEM_offset_0_alias
	.size		__nv_reservedSMEM_offset_0_alias, 0, 64
	.other		__nv_reservedSMEM_offset_0_alias,@"STO_CUDA_RESERVED_SHARED STV_DEFAULT"
__nv_reservedSMEM_offset_0_alias:
	.zero		0
	.zero		64


//--------------------- .nv.constant0.attn_fwd    --------------------------
	.section	.nv.constant0.attn_fwd,"a",@progbits
	.sectionflags	@""
	.align	4
.nv.constant0.attn_fwd:
	.zero		1032


//--------------------- SYMBOLS --------------------------

	.type		.nv.reservedSmem.offset0,@object
	.size		.nv.reservedSmem.offset0,0x4
	.type		.nv.reservedSmem.cap,@object
	.size		.nv.reservedSmem.cap,0x4
